//
// Generated by NVIDIA NVVM Compiler
//
// Compiler Build ID: CL-36424714
// Cuda compilation tools, release 13.0, V13.0.88
// Based on NVVM 20.0.0
//

.version 9.0
.target sm_100
.address_size 64

	// .globl	_Z14n_queen_in_gpusssPiS_
.extern .func  (.param .b64 func_retval0) malloc
(
	.param .b64 malloc_param_0
)
;
.extern .func free
(
	.param .b64 free_param_0
)
;

.visible .entry _Z14n_queen_in_gpusssPiS_(
	.param .u16 _Z14n_queen_in_gpusssPiS__param_0,
	.param .u16 _Z14n_queen_in_gpusssPiS__param_1,
	.param .u16 _Z14n_queen_in_gpusssPiS__param_2,
	.param .u64 .ptr .align 1 _Z14n_queen_in_gpusssPiS__param_3,
	.param .u64 .ptr .align 1 _Z14n_queen_in_gpusssPiS__param_4
)
{
	.reg .pred 	%p<30>;
	.reg .b16 	%rs<53>;
	.reg .b32 	%r<64>;
	.reg .b64 	%rd<90>;

	ld.param.u16 	%rs19, [_Z14n_queen_in_gpusssPiS__param_0];
	ld.param.u16 	%rs20, [_Z14n_queen_in_gpusssPiS__param_1];
	ld.param.u16 	%rs21, [_Z14n_queen_in_gpusssPiS__param_2];
	ld.param.u64 	%rd26, [_Z14n_queen_in_gpusssPiS__param_3];
	ld.param.u64 	%rd27, [_Z14n_queen_in_gpusssPiS__param_4];
	cvta.to.global.u64 	%rd1, %rd27;
	mov.u32 	%r1, %tid.x;
	cvt.s32.s16 	%r15, %rs19;
	mul.wide.s32 	%rd2, %r15, 2;
	{ // callseq 0, 0
	.param .b64 param0;
	st.param.b64 	[param0], %rd2;
	.param .b64 retval0;
	call.uni (retval0), 
	malloc, 
	(
	param0
	);
	ld.param.b64 	%rd28, [retval0];
	} // callseq 0
	mul.wide.s32 	%rd4, %r15, 4;
	{ // callseq 1, 0
	.param .b64 param0;
	st.param.b64 	[param0], %rd4;
	.param .b64 retval0;
	call.uni (retval0), 
	malloc, 
	(
	param0
	);
	ld.param.b64 	%rd29, [retval0];
	} // callseq 1
	{ // callseq 2, 0
	.param .b64 param0;
	st.param.b64 	[param0], %rd4;
	.param .b64 retval0;
	call.uni (retval0), 
	malloc, 
	(
	param0
	);
	ld.param.b64 	%rd30, [retval0];
	} // callseq 2
	{ // callseq 3, 0
	.param .b64 param0;
	st.param.b64 	[param0], %rd4;
	.param .b64 retval0;
	call.uni (retval0), 
	malloc, 
	(
	param0
	);
	ld.param.b64 	%rd31, [retval0];
	} // callseq 3
	setp.eq.s16 	%p1, %rs19, 0;
	@%p1 bra 	$L__BB0_9;
	mov.b64 	%rd85, 0;
$L__BB0_2:
	add.s64 	%rd33, %rd28, %rd85;
	mov.b16 	%rs22, 0;
	st.u8 	[%rd33], %rs22;
	add.s64 	%rd85, %rd85, 1;
	setp.lt.u64 	%p2, %rd85, %rd2;
	@%p2 bra 	$L__BB0_2;
	mov.b64 	%rd86, 0;
$L__BB0_4:
	add.s64 	%rd35, %rd29, %rd86;
	mov.b16 	%rs23, 0;
	st.u8 	[%rd35], %rs23;
	add.s64 	%rd86, %rd86, 1;
	setp.lt.u64 	%p3, %rd86, %rd4;
	@%p3 bra 	$L__BB0_4;
	mov.b64 	%rd87, 0;
$L__BB0_6:
	add.s64 	%rd37, %rd30, %rd87;
	mov.b16 	%rs24, 0;
	st.u8 	[%rd37], %rs24;
	add.s64 	%rd87, %rd87, 1;
	setp.lt.u64 	%p4, %rd87, %rd4;
	@%p4 bra 	$L__BB0_6;
	mov.b64 	%rd88, 0;
$L__BB0_8:
	add.s64 	%rd39, %rd31, %rd88;
	mov.b16 	%rs25, 255;
	st.u8 	[%rd39], %rs25;
	add.s64 	%rd88, %rd88, 1;
	setp.lt.u64 	%p5, %rd88, %rd4;
	@%p5 bra 	$L__BB0_8;
$L__BB0_9:
	mov.u32 	%r16, %ctaid.x;
	cvt.u64.u32 	%rd40, %r16;
	cvt.s32.s16 	%r17, %rs20;
	mul.wide.s32 	%rd41, %r17, 2;
	add.s64 	%rd42, %rd28, %rd41;
	mov.b16 	%rs26, 1;
	st.u16 	[%rd42], %rs26;
	cvt.s32.s16 	%r18, %rs21;
	mul.wide.s32 	%rd43, %r18, 2;
	add.s64 	%rd44, %rd28, %rd43;
	st.u16 	[%rd44], %rs26;
	add.s64 	%rd45, %rd29, %rd41;
	st.u16 	[%rd45], %rs26;
	add.s32 	%r19, %r18, 1;
	mul.wide.s16 	%r20, %rs19, 2;
	add.s32 	%r3, %r20, -1;
	rem.s32 	%r21, %r19, %r3;
	mul.wide.s32 	%rd46, %r21, 2;
	add.s64 	%rd47, %rd29, %rd46;
	st.u16 	[%rd47], %rs26;
	not.b16 	%rs27, %rs20;
	cvt.s32.s16 	%r22, %rs27;
	add.s32 	%r23, %r22, %r15;
	rem.s32 	%r24, %r23, %r3;
	mul.wide.s32 	%rd48, %r24, 2;
	add.s64 	%rd49, %rd30, %rd48;
	st.u16 	[%rd49], %rs26;
	sub.s32 	%r25, %r15, %r18;
	rem.s32 	%r26, %r25, %r3;
	mul.wide.s32 	%rd50, %r26, 2;
	add.s64 	%rd51, %rd30, %rd50;
	st.u16 	[%rd51], %rs26;
	st.u32 	[%rd31], %r17;
	st.u32 	[%rd31+4], %r18;
	cvt.s32.s16 	%r4, %r16;
	shl.b64 	%rd52, %rd40, 48;
	shr.s64 	%rd53, %rd52, 47;
	add.s64 	%rd16, %rd28, %rd53;
	ld.u16 	%rs28, [%rd16];
	setp.ne.s16 	%p6, %rs28, 0;
	@%p6 bra 	$L__BB0_12;
	add.s32 	%r27, %r4, 2;
	rem.s32 	%r28, %r27, %r3;
	cvt.u64.u32 	%rd54, %r28;
	shl.b64 	%rd55, %rd54, 48;
	shr.s64 	%rd56, %rd55, 47;
	add.s64 	%rd17, %rd29, %rd56;
	ld.u16 	%rs29, [%rd17];
	setp.ne.s16 	%p7, %rs29, 0;
	@%p7 bra 	$L__BB0_12;
	sub.s32 	%r29, %r15, %r4;
	add.s32 	%r30, %r29, 1;
	rem.s32 	%r31, %r30, %r3;
	cvt.u64.u32 	%rd57, %r31;
	shl.b64 	%rd58, %rd57, 48;
	shr.s64 	%rd59, %rd58, 47;
	add.s64 	%rd18, %rd30, %rd59;
	ld.u16 	%rs30, [%rd18];
	setp.eq.s16 	%p8, %rs30, 0;
	@%p8 bra 	$L__BB0_13;
$L__BB0_12:
	{ // callseq 4, 0
	.param .b64 param0;
	st.param.b64 	[param0], %rd28;
	call.uni 
	free, 
	(
	param0
	);
	} // callseq 4
	{ // callseq 5, 0
	.param .b64 param0;
	st.param.b64 	[param0], %rd29;
	call.uni 
	free, 
	(
	param0
	);
	} // callseq 5
	{ // callseq 6, 0
	.param .b64 param0;
	st.param.b64 	[param0], %rd30;
	call.uni 
	free, 
	(
	param0
	);
	} // callseq 6
	bra.uni 	$L__BB0_38;
$L__BB0_13:
	mov.b16 	%rs31, 1;
	st.u16 	[%rd18], %rs31;
	st.u16 	[%rd17], %rs31;
	st.u16 	[%rd16], %rs31;
	st.u32 	[%rd31+8], %r4;
	add.s32 	%r32, %r1, 3;
	rem.s32 	%r5, %r32, %r3;
	sub.s32 	%r33, %r15, %r1;
	add.s32 	%r34, %r33, 2;
	rem.s32 	%r35, %r34, %r3;
	cvt.u16.u32 	%rs51, %r35;
	mul.wide.u32 	%rd60, %r1, 2;
	add.s64 	%rd19, %rd28, %rd60;
	ld.u16 	%rs32, [%rd19];
	setp.ne.s16 	%p9, %rs32, 0;
	@%p9 bra 	$L__BB0_16;
	mul.wide.u32 	%rd61, %r5, 2;
	add.s64 	%rd20, %rd29, %rd61;
	ld.u16 	%rs33, [%rd20];
	setp.ne.s16 	%p10, %rs33, 0;
	@%p10 bra 	$L__BB0_16;
	cvt.s32.s16 	%r36, %rs51;
	mul.wide.s32 	%rd62, %r36, 2;
	add.s64 	%rd21, %rd30, %rd62;
	ld.u16 	%rs34, [%rd21];
	setp.eq.s16 	%p11, %rs34, 0;
	@%p11 bra 	$L__BB0_17;
$L__BB0_16:
	{ // callseq 7, 0
	.param .b64 param0;
	st.param.b64 	[param0], %rd28;
	call.uni 
	free, 
	(
	param0
	);
	} // callseq 7
	{ // callseq 8, 0
	.param .b64 param0;
	st.param.b64 	[param0], %rd29;
	call.uni 
	free, 
	(
	param0
	);
	} // callseq 8
	{ // callseq 9, 0
	.param .b64 param0;
	st.param.b64 	[param0], %rd30;
	call.uni 
	free, 
	(
	param0
	);
	} // callseq 9
	bra.uni 	$L__BB0_38;
$L__BB0_17:
	mov.b16 	%rs35, 1;
	st.u16 	[%rd21], %rs35;
	st.u16 	[%rd20], %rs35;
	st.u16 	[%rd19], %rs35;
	st.u32 	[%rd31+12], %r1;
	ld.global.u32 	%r37, [%rd1];
	setp.ne.s32 	%p12, %r37, 0;
	@%p12 bra 	$L__BB0_37;
	sub.s32 	%r6, %r3, %r15;
	cvta.to.global.u64 	%rd22, %rd26;
	cvt.u16.u32 	%rs50, %r5;
	mov.b16 	%rs44, 4;
$L__BB0_19:
	setp.ne.s16 	%p13, %rs44, %rs19;
	@%p13 bra 	$L__BB0_23;
	setp.eq.s16 	%p14, %rs19, 0;
	mov.b32 	%r38, 1;
	st.global.u32 	[%rd1], %r38;
	@%p14 bra 	$L__BB0_23;
	mov.b64 	%rd89, 0;
$L__BB0_22:
	add.s64 	%rd64, %rd31, %rd89;
	ld.u8 	%rs37, [%rd64];
	add.s64 	%rd65, %rd22, %rd89;
	st.global.u8 	[%rd65], %rs37;
	add.s64 	%rd89, %rd89, 1;
	setp.lt.u64 	%p15, %rd89, %rd4;
	@%p15 bra 	$L__BB0_22;
$L__BB0_23:
	cvt.s32.s16 	%r39, %rs44;
	mul.wide.s32 	%rd66, %r39, 4;
	add.s64 	%rd25, %rd31, %rd66;
	ld.u32 	%r7, [%rd25];
	setp.eq.s32 	%p16, %r7, -1;
	mov.b16 	%rs47, -1;
	mov.u16 	%rs48, %rs47;
	mov.u16 	%rs49, %rs47;
	@%p16 bra 	$L__BB0_25;
	add.s32 	%r41, %r7, %r39;
	rem.s32 	%r42, %r41, %r3;
	cvt.u16.u32 	%rs47, %r42;
	add.s32 	%r43, %r6, %r39;
	sub.s32 	%r44, %r43, %r7;
	rem.s32 	%r45, %r44, %r3;
	cvt.u16.u32 	%rs48, %r45;
	cvt.u16.u32 	%rs49, %r7;
$L__BB0_25:
	add.s32 	%r62, %r7, 1;
	st.u32 	[%rd25], %r62;
	setp.ge.s32 	%p17, %r62, %r15;
	@%p17 bra 	$L__BB0_30;
$L__BB0_26:
	add.s32 	%r46, %r62, %r39;
	rem.s32 	%r47, %r46, %r3;
	cvt.u16.u32 	%rs50, %r47;
	add.s32 	%r48, %r6, %r39;
	sub.s32 	%r49, %r48, %r62;
	rem.s32 	%r50, %r49, %r3;
	cvt.u16.u32 	%rs51, %r50;
	mul.wide.s32 	%rd67, %r62, 2;
	add.s64 	%rd68, %rd28, %rd67;
	ld.u16 	%rs39, [%rd68];
	setp.ne.s16 	%p18, %rs39, 0;
	@%p18 bra 	$L__BB0_29;
	cvt.s32.s16 	%r51, %rs50;
	mul.wide.s32 	%rd69, %r51, 2;
	add.s64 	%rd70, %rd29, %rd69;
	ld.u16 	%rs40, [%rd70];
	setp.ne.s16 	%p19, %rs40, 0;
	@%p19 bra 	$L__BB0_29;
	cvt.s32.s16 	%r52, %rs51;
	mul.wide.s32 	%rd71, %r52, 2;
	add.s64 	%rd72, %rd30, %rd71;
	ld.u16 	%rs41, [%rd72];
	setp.eq.s16 	%p20, %rs41, 0;
	@%p20 bra 	$L__BB0_30;
$L__BB0_29:
	add.s32 	%r62, %r62, 1;
	st.u32 	[%rd25], %r62;
	setp.lt.s32 	%p21, %r62, %r15;
	@%p21 bra 	$L__BB0_26;
$L__BB0_30:
	setp.eq.s16 	%p22, %rs47, -1;
	setp.eq.s16 	%p23, %rs48, -1;
	or.pred  	%p24, %p22, %p23;
	setp.eq.s16 	%p25, %rs49, -1;
	or.pred  	%p26, %p24, %p25;
	@%p26 bra 	$L__BB0_32;
	cvt.s32.s16 	%r53, %rs48;
	mul.wide.s32 	%rd73, %r53, 2;
	add.s64 	%rd74, %rd30, %rd73;
	mov.b16 	%rs42, 0;
	st.u16 	[%rd74], %rs42;
	cvt.s32.s16 	%r54, %rs47;
	mul.wide.s32 	%rd75, %r54, 2;
	add.s64 	%rd76, %rd29, %rd75;
	st.u16 	[%rd76], %rs42;
	cvt.s32.s16 	%r55, %rs49;
	mul.wide.s32 	%rd77, %r55, 2;
	add.s64 	%rd78, %rd28, %rd77;
	st.u16 	[%rd78], %rs42;
	ld.u32 	%r62, [%rd25];
$L__BB0_32:
	setp.ge.s32 	%p27, %r62, %r15;
	@%p27 bra 	$L__BB0_34;
	cvt.s32.s16 	%r57, %rs51;
	mul.wide.s32 	%rd79, %r57, 2;
	add.s64 	%rd80, %rd30, %rd79;
	mov.b16 	%rs43, 1;
	st.u16 	[%rd80], %rs43;
	cvt.s32.s16 	%r58, %rs50;
	mul.wide.s32 	%rd81, %r58, 2;
	add.s64 	%rd82, %rd29, %rd81;
	st.u16 	[%rd82], %rs43;
	ld.u32 	%r59, [%rd25];
	mul.wide.s32 	%rd83, %r59, 2;
	add.s64 	%rd84, %rd28, %rd83;
	st.u16 	[%rd84], %rs43;
	add.s16 	%rs44, %rs44, 1;
	bra.uni 	$L__BB0_36;
$L__BB0_34:
	mov.b32 	%r56, -1;
	st.u32 	[%rd25], %r56;
	setp.eq.s16 	%p28, %rs44, 4;
	@%p28 bra 	$L__BB0_37;
	add.s16 	%rs44, %rs44, -1;
$L__BB0_36:
	ld.global.u32 	%r60, [%rd1];
	setp.eq.s32 	%p29, %r60, 0;
	@%p29 bra 	$L__BB0_19;
$L__BB0_37:
	{ // callseq 10, 0
	.param .b64 param0;
	st.param.b64 	[param0], %rd28;
	call.uni 
	free, 
	(
	param0
	);
	} // callseq 10
	{ // callseq 11, 0
	.param .b64 param0;
	st.param.b64 	[param0], %rd29;
	call.uni 
	free, 
	(
	param0
	);
	} // callseq 11
	{ // callseq 12, 0
	.param .b64 param0;
	st.param.b64 	[param0], %rd30;
	call.uni 
	free, 
	(
	param0
	);
	} // callseq 12
$L__BB0_38:
	ret;

}


// ===== COMPILED SASS (sm_100) =====

	.target	sm_100

	.elftype	@"ET_EXEC"


//--------------------- .note.nv.tkinfo           --------------------------
	.section	.note.nv.tkinfo,"",@"SHT_NOTE"
	.sectionflags	@"SHF_NOTE_NV_TKINFO"
	.tkinfo
        /*0018*/ 	.word	0x00000002
        /*0030*/ 	.string	""
        /*0030*/ 	.string	"ptxas"
        /*0030*/ 	.string	"Cuda compilation tools, release 13.0, V13.0.88"
        /*0030*/ 	.string	"Build cuda_13.0.r13.0/compiler.36424714_0"
        /*0030*/ 	.string	"-arch sm_100 -m 64 "



//--------------------- .note.nv.cuinfo           --------------------------
	.section	.note.nv.cuinfo,"",@"SHT_NOTE"
	.sectionflags	@"SHF_NOTE_NV_CUINFO"
        /*0018*/ 	.short	0x0002
        /*001a*/ 	.short	0x0064
        /*001c*/ 	.short	0x0082
	.zero		2


//--------------------- .nv.info                  --------------------------
	.section	.nv.info,"",@"SHT_CUDA_INFO"
	.align	4


	//----- nvinfo : EIATTR_REGCOUNT
	.align		4
        /*0000*/ 	.byte	0x04, 0x2f
        /*0002*/ 	.short	(.L_1 - .L_0)
	.align		4
.L_0:
        /*0004*/ 	.word	index@(_Z14n_queen_in_gpusssPiS_)
        /*0008*/ 	.word	0x00000025


	//----- nvinfo : EIATTR_FRAME_SIZE
	.align		4
.L_1:
        /*000c*/ 	.byte	0x04, 0x11
        /*000e*/ 	.short	(.L_3 - .L_2)
	.align		4
.L_2:
        /*0010*/ 	.word	index@(_Z14n_queen_in_gpusssPiS_)
        /*0014*/ 	.word	0x00000000


	//----- nvinfo : EIATTR_MIN_STACK_SIZE
	.align		4
.L_3:
        /*0018*/ 	.byte	0x04, 0x12
        /*001a*/ 	.short	(.L_5 - .L_4)
	.align		4
.L_4:
        /*001c*/ 	.word	index@(_Z14n_queen_in_gpusssPiS_)
        /*0020*/ 	.word	0x00000000
.L_5:


//--------------------- .nv.compat                --------------------------
	.section	.nv.compat,"",@"SHT_CUDA_COMPAT_INFO"
	.align	4
        /*0000*/ 	.byte	0x02, 0x09, 0x00, 0x00, 0x02, 0x02, 0x01, 0x00, 0x02, 0x05, 0x05, 0x00, 0x03, 0x07, 0x01, 0x01
        /*0010*/ 	.byte	0x02, 0x03, 0x00, 0x00, 0x02, 0x06, 0x01, 0x00, 0x04, 0x0b, 0x08, 0x00, 0x09, 0x00, 0x00, 0x00
        /*0020*/ 	.byte	0x00, 0x00, 0x00, 0x00


//--------------------- .nv.info._Z14n_queen_in_gpusssPiS_ --------------------------
	.section	.nv.info._Z14n_queen_in_gpusssPiS_,"",@"SHT_CUDA_INFO"
	.sectionflags	@""
	.align	4


	//----- nvinfo : EIATTR_CUDA_API_VERSION
	.align		4
        /*0000*/ 	.byte	0x04, 0x37
        /*0002*/ 	.short	(.L_7 - .L_6)
.L_6:
        /*0004*/ 	.word	0x00000082


	//----- nvinfo : EIATTR_KPARAM_INFO
	.align		4
.L_7:
        /*0008*/ 	.byte	0x04, 0x17
        /*000a*/ 	.short	(.L_9 - .L_8)
.L_8:
        /*000c*/ 	.word	0x00000000
        /*0010*/ 	.short	0x0004
        /*0012*/ 	.short	0x0010
        /*0014*/ 	.byte	0x00, 0xf5, 0x21, 0x00


	//----- nvinfo : EIATTR_KPARAM_INFO
	.align		4
.L_9:
        /*0018*/ 	.byte	0x04, 0x17
        /*001a*/ 	.short	(.L_11 - .L_10)
.L_10:
        /*001c*/ 	.word	0x00000000
        /*0020*/ 	.short	0x0003
        /*0022*/ 	.short	0x0008
        /*0024*/ 	.byte	0x00, 0xf5, 0x21, 0x00


	//----- nvinfo : EIATTR_KPARAM_INFO
	.align		4
.L_11:
        /*0028*/ 	.byte	0x04, 0x17
        /*002a*/ 	.short	(.L_13 - .L_12)
.L_12:
        /*002c*/ 	.word	0x00000000
        /*0030*/ 	.short	0x0002
        /*0032*/ 	.short	0x0004
        /*0034*/ 	.byte	0x00, 0xf0, 0x09, 0x00


	//----- nvinfo : EIATTR_KPARAM_INFO
	.align		4
.L_13:
        /*0038*/ 	.byte	0x04, 0x17
        /*003a*/ 	.short	(.L_15 - .L_14)
.L_14:
        /*003c*/ 	.word	0x00000000
        /*0040*/ 	.short	0x0001
        /*0042*/ 	.short	0x0002
        /*0044*/ 	.byte	0x00, 0xf0, 0x09, 0x00


	//----- nvinfo : EIATTR_KPARAM_INFO
	.align		4
.L_15:
        /*0048*/ 	.byte	0x04, 0x17
        /*004a*/ 	.short	(.L_17 - .L_16)
.L_16:
        /*004c*/ 	.word	0x00000000
        /*0050*/ 	.short	0x0000
        /*0052*/ 	.short	0x0000
        /*0054*/ 	.byte	0x00, 0xf0, 0x09, 0x00


	//----- nvinfo : EIATTR_SPARSE_MMA_MASK
	.align		4
.L_17:
        /*0058*/ 	.byte	0x03, 0x50
        /*005a*/ 	.short	0x0000


	//----- nvinfo : EIATTR_MAXREG_COUNT
	.align		4
        /*005c*/ 	.byte	0x03, 0x1b
        /*005e*/ 	.short	0x00ff


	//----- nvinfo : EIATTR_EXTERNS
	.align		4
        /*0060*/ 	.byte	0x04, 0x0f
        /*0062*/ 	.short	(.L_19 - .L_18)


	//   ....[0]....
	.align		4
.L_18:
        /*0064*/ 	.word	index@(malloc)


	//   ....[1]....
	.align		4
        /*0068*/ 	.word	index@(free)


	//----- nvinfo : EIATTR_MERCURY_ISA_VERSION
	.align		4
.L_19:
        /*006c*/ 	.byte	0x03, 0x5f
        /*006e*/ 	.short	0x0101


	//----- nvinfo : EIATTR_VRC_CTA_INIT_COUNT
	.align		4
        /*0070*/ 	.byte	0x02, 0x4a
	.zero		1
	.zero		1


	//----- nvinfo : EIATTR_SYSCALL_OFFSETS
	.align		4
        /*0074*/ 	.byte	0x04, 0x46
        /*0076*/ 	.short	(.L_21 - .L_20)


	//   ....[0]....
.L_20:
        /*0078*/ 	.word	0x000000a0


	//   ....[1]....
        /*007c*/ 	.word	0x00000120


	//   ....[2]....
        /*0080*/ 	.word	0x00000190


	//   ....[3]....
        /*0084*/ 	.word	0x00000200


	//   ....[4]....
        /*0088*/ 	.word	0x000016b0


	//   ....[5]....
        /*008c*/ 	.word	0x00001700


	//   ....[6]....
        /*0090*/ 	.word	0x00001750


	//   ....[7]....
        /*0094*/ 	.word	0x00001a50


	//   ....[8]....
        /*0098*/ 	.word	0x00001aa0


	//   ....[9]....
        /*009c*/ 	.word	0x00001af0


	//   ....[10]....
        /*00a0*/ 	.word	0x000028e0


	//   ....[11]....
        /*00a4*/ 	.word	0x00002930


	//   ....[12]....
        /*00a8*/ 	.word	0x00002980


	//----- nvinfo : EIATTR_EXIT_INSTR_OFFSETS
	.align		4
.L_21:
        /*00ac*/ 	.byte	0x04, 0x1c
        /*00ae*/ 	.short	(.L_23 - .L_22)


	//   ....[0]....
.L_22:
        /*00b0*/ 	.word	0x00001760


	//   ....[1]....
        /*00b4*/ 	.word	0x00001b00


	//   ....[2]....
        /*00b8*/ 	.word	0x00002990


	//----- nvinfo : EIATTR_CRS_STACK_SIZE
	.align		4
.L_23:
        /*00bc*/ 	.byte	0x04, 0x1e
        /*00be*/ 	.short	(.L_25 - .L_24)
.L_24:
        /*00c0*/ 	.word	0x00000000


	//----- nvinfo : EIATTR_CBANK_PARAM_SIZE
	.align		4
.L_25:
        /*00c4*/ 	.byte	0x03, 0x19
        /*00c6*/ 	.short	0x0018


	//----- nvinfo : EIATTR_PARAM_CBANK
	.align		4
        /*00c8*/ 	.byte	0x04, 0x0a
        /*00ca*/ 	.short	(.L_27 - .L_26)
	.align		4
.L_26:
        /*00cc*/ 	.word	index@(.nv.constant0._Z14n_queen_in_gpusssPiS_)
        /*00d0*/ 	.short	0x0380
        /*00d2*/ 	.short	0x0018


	//----- nvinfo : EIATTR_SW_WAR
	.align		4
.L_27:
        /*00d4*/ 	.byte	0x04, 0x36
        /*00d6*/ 	.short	(.L_29 - .L_28)
.L_28:
        /*00d8*/ 	.word	0x00000008
.L_29:


//--------------------- .nv.callgraph             --------------------------
	.section	.nv.callgraph,"",@"SHT_CUDA_CALLGRAPH"
	.align	4
	.sectionentsize	8
	.align		4
        /*0000*/ 	.word	0x00000000
	.align		4
        /*0004*/ 	.word	0xffffffff
	.align		4
        /*0008*/ 	.word	index@(_Z14n_queen_in_gpusssPiS_)
	.align		4
        /*000c*/ 	.word	index@(free)
	.align		4
        /*0010*/ 	.word	index@(_Z14n_queen_in_gpusssPiS_)
	.align		4
        /*0014*/ 	.word	index@(malloc)
	.align		4
        /*0018*/ 	.word	0x00000000
	.align		4
        /*001c*/ 	.word	0xfffffffe
	.align		4
        /*0020*/ 	.word	0x00000000
	.align		4
        /*0024*/ 	.word	0xfffffffd
	.align		4
        /*0028*/ 	.word	0x00000000
	.align		4
        /*002c*/ 	.word	0xfffffffc


//--------------------- .nv.constant4             --------------------------
	.section	.nv.constant4,"a",@progbits
	.align	8
	.align		8
.nv.constant4:
        /*0000*/ 	.dword	malloc
	.align		8
        /*0008*/ 	.dword	free


//--------------------- .text._Z14n_queen_in_gpusssPiS_ --------------------------
	.section	.text._Z14n_queen_in_gpusssPiS_,"ax",@progbits
	.align	128
        .global         _Z14n_queen_in_gpusssPiS_
        .type           _Z14n_queen_in_gpusssPiS_,@function
        .size           _Z14n_queen_in_gpusssPiS_,(.L_x_47 - _Z14n_queen_in_gpusssPiS_)
        .other          _Z14n_queen_in_gpusssPiS_,@"STO_CUDA_ENTRY STV_DEFAULT"
_Z14n_queen_in_gpusssPiS_:
.text._Z14n_queen_in_gpusssPiS_:
[----:B------:R-:W0:Y:S08]  /*0000*/  LDC R1, c[0x0][0x37c] ;  /* 0x0000df00ff017b82 */ /* 0x000e300000000800 */
[----:B------:R-:W1:Y:S01]  /*0010*/  LDC.U16 R0, c[0x0][0x380] ;  /* 0x0000e000ff007b82 */ /* 0x000e620000000400 */
[----:B------:R-:W-:Y:S01]  /*0020*/  MOV R2, 0x0 ;  /* 0x0000000000027802 */ /* 0x000fe20000000f00 */
[----:B------:R-:W2:Y:S06]  /*0030*/  LDCU.64 UR36, c[0x0][0x358] ;  /* 0x00006b00ff2477ac */ /* 0x000eac0008000a00 */
[----:B------:R3:W4:Y:S01]  /*0040*/  LDC.64 R6, c[0x4][R2] ;  /* 0x0100000002067b82 */ /* 0x0007220000000a00 */
[----:B-1----:R-:W-:-:S05]  /*0050*/  PRMT R24, R0, 0x9910, RZ ;  /* 0x0000991000187816 */ /* 0x002fca00000000ff */
[----:B------:R-:W-:-:S04]  /*0060*/  IMAD.WIDE R26, R24, 0x2, RZ ;  /* 0x00000002181a7825 */ /* 0x000fc800078e02ff */
[----:B------:R-:W-:Y:S02]  /*0070*/  IMAD.MOV.U32 R4, RZ, RZ, R26 ;  /* 0x000000ffff047224 */ /* 0x000fe400078e001a */
[----:B0-234-:R-:W-:-:S07]  /*0080*/  IMAD.MOV.U32 R5, RZ, RZ, R27 ;  /* 0x000000ffff057224 */ /* 0x01dfce00078e001b */
[----:B------:R-:W-:-:S07]  /*0090*/  LEPC R20, `(.L_x_0) ;  /* 0x000000001014794e */ /* 0x000fce0000000000 */
[----:B------:R-:W-:Y:S05]  /*00a0*/  CALL.ABS.NOINC R6 ;  /* 0x0000000006007343 */ /* 0x000fea0003c00000 */
.L_x_0:
[----:B------:R0:W1:Y:S01]  /*00b0*/  LDC.64 R6, c[0x4][R2] ;  /* 0x0100000002067b82 */ /* 0x0000620000000a00 */
[----:B------:R-:W-:-:S04]  /*00c0*/  IMAD.WIDE R24, R24, 0x4, RZ ;  /* 0x0000000418187825 */ /* 0x000fc800078e02ff */
[----:B------:R-:W-:Y:S02]  /*00d0*/  IMAD.MOV.U32 R22, RZ, RZ, R4 ;  /* 0x000000ffff167224 */ /* 0x000fe400078e0004 */
[----:B------:R-:W-:Y:S02]  /*00e0*/  IMAD.MOV.U32 R23, RZ, RZ, R5 ;  /* 0x000000ffff177224 */ /* 0x000fe400078e0005 */
[----:B------:R-:W-:Y:S02]  /*00f0*/  IMAD.MOV.U32 R4, RZ, RZ, R24 ;  /* 0x000000ffff047224 */ /* 0x000fe400078e0018 */
[----:B0-----:R-:W-:-:S07]  /*0100*/  IMAD.MOV.U32 R5, RZ, RZ, R25 ;  /* 0x000000ffff057224 */ /* 0x001fce00078e0019 */
[----:B------:R-:W-:-:S07]  /*0110*/  LEPC R20, `(.L_x_1) ;  /* 0x000000001014794e */ /* 0x000fce0000000000 */
[----:B-1----:R-:W-:Y:S05]  /*0120*/  CALL.ABS.NOINC R6 ;  /* 0x0000000006007343 */ /* 0x002fea0003c00000 */
.L_x_1:
[----:B------:R0:W1:Y:S01]  /*0130*/  LDC.64 R6, c[0x4][R2] ;  /* 0x0100000002067b82 */ /* 0x0000620000000a00 */
[----:B------:R-:W-:Y:S02]  /*0140*/  IMAD.MOV.U32 R18, RZ, RZ, R4 ;  /* 0x000000ffff127224 */ /* 0x000fe400078e0004 */
[----:B------:R-:W-:Y:S02]  /*0150*/  IMAD.MOV.U32 R19, RZ, RZ, R5 ;  /* 0x000000ffff137224 */ /* 0x000fe400078e0005 */
[----:B------:R-:W-:Y:S02]  /*0160*/  IMAD.MOV.U32 R4, RZ, RZ, R24 ;  /* 0x000000ffff047224 */ /* 0x000fe400078e0018 */
[----:B------:R-:W-:-:S07]  /*0170*/  IMAD.MOV.U32 R5, RZ, RZ, R25 ;  /* 0x000000ffff057224 */ /* 0x000fce00078e0019 */
[----:B------:R-:W-:-:S07]  /*0180*/  LEPC R20, `(.L_x_2) ;  /* 0x000000001014794e */ /* 0x000fce0000000000 */
[----:B01----:R-:W-:Y:S05]  /*0190*/  CALL.ABS.NOINC R6 ;  /* 0x0000000006007343 */ /* 0x003fea0003c00000 */
.L_x_2:
[----:B------:R-:W0:Y:S01]  /*01a0*/  LDC.64 R2, c[0x4][R2] ;  /* 0x0100000002027b82 */ /* 0x000e220000000a00 */
[----:B------:R-:W-:Y:S02]  /*01b0*/  IMAD.MOV.U32 R16, RZ, RZ, R4 ;  /* 0x000000ffff107224 */ /* 0x000fe400078e0004 */
[----:B------:R-:W-:Y:S02]  /*01c0*/  IMAD.MOV.U32 R17, RZ, RZ, R5 ;  /* 0x000000ffff117224 */ /* 0x000fe400078e0005 */
[----:B------:R-:W-:Y:S02]  /*01d0*/  IMAD.MOV.U32 R4, RZ, RZ, R24 ;  /* 0x000000ffff047224 */ /* 0x000fe400078e0018 */
[----:B------:R-:W-:-:S07]  /*01e0*/  IMAD.MOV.U32 R5, RZ, RZ, R25 ;  /* 0x000000ffff057224 */ /* 0x000fce00078e0019 */
[----:B------:R-:W-:-:S07]  /*01f0*/  LEPC R20, `(.L_x_3) ;  /* 0x000000001014794e */ /* 0x000fce0000000000 */
[----:B0-----:R-:W-:Y:S05]  /*0200*/  CALL.ABS.NOINC R2 ;  /* 0x0000000002007343 */ /* 0x001fea0003c00000 */
.L_x_3:
[----:B------:R-:W0:Y:S02]  /*0210*/  LDC.U16 R0, c[0x0][0x380] ;  /* 0x0000e000ff007b82 */ /* 0x000e240000000400 */
[----:B0-----:R-:W-:-:S04]  /*0220*/  PRMT R7, R0, 0x9910, RZ ;  /* 0x0000991000077816 */ /* 0x001fc800000000ff */
[----:B------:R-:W-:-:S13]  /*0230*/  ISETP.NE.AND P0, PT, R7, RZ, PT ;  /* 0x000000ff0700720c */ /* 0x000fda0003f05270 */
[----:B------:R-:W-:Y:S05]  /*0240*/  @!P0 BRA `(.L_x_4) ;  /* 0x0000000c00408947 */ /* 0x000fea0003800000 */
[----:B------:R-:W-:Y:S01]  /*0250*/  ISETP.GT.U32.AND P0, PT, R26, RZ, PT ;  /* 0x000000ff1a00720c */ /* 0x000fe20003f04070 */
[----:B------:R-:W-:Y:S02]  /*0260*/  IMAD.MOV.U32 R11, RZ, RZ, RZ ;  /* 0x000000ffff0b7224 */ /* 0x000fe400078e00ff */
[----:B------:R-:W-:Y:S01]  /*0270*/  IMAD.MOV.U32 R13, RZ, RZ, RZ ;  /* 0x000000ffff0d7224 */ /* 0x000fe200078e00ff */
[----:B------:R-:W-:-:S13]  /*0280*/  ISETP.GT.U32.AND.EX P0, PT, R27, RZ, PT, P0 ;  /* 0x000000ff1b00720c */ /* 0x000fda0003f04100 */
[----:B------:R-:W-:Y:S01]  /*0290*/  @!P0 IADD3 R2, P1, PT, R11, R22, RZ ;  /* 0x000000160b028210 */ /* 0x000fe20007f3e0ff */
[----:B------:R-:W-:-:S04]  /*02a0*/  @!P0 IMAD.MOV.U32 R11, RZ, RZ, 0x1 ;  /* 0x00000001ff0b8424 */ /* 0x000fc800078e00ff */
[----:B------:R-:W-:Y:S01]  /*02b0*/  @!P0 IMAD.X R3, R13, 0x1, R23, P1 ;  /* 0x000000010d038824 */ /* 0x000fe200008e0617 */
[CC--:B------:R-:W-:Y:S01]  /*02c0*/  IADD3 R0, P3, PT, R26.reuse, -R11.reuse, RZ ;  /* 0x8000000b1a007210 */ /* 0x0c0fe20007f7e0ff */
[----:B------:R-:W-:Y:S01]  /*02d0*/  @!P0 IMAD.MOV.U32 R13, RZ, RZ, RZ ;  /* 0x000000ffff0d8224 */ /* 0x000fe200078e00ff */
[----:B------:R-:W-:Y:S02]  /*02e0*/  ISETP.GT.U32.AND P1, PT, R26, R11, PT ;  /* 0x0000000b1a00720c */ /* 0x000fe40003f24070 */
[----:B------:R-:W-:Y:S01]  /*02f0*/  ISETP.LE.U32.AND P2, PT, R0, 0x3, PT ;  /* 0x000000030000780c */ /* 0x000fe20003f43070 */
[C---:B------:R-:W-:Y:S01]  /*0300*/  IMAD.X R0, R27.reuse, 0x1, ~R13, P3 ;  /* 0x000000011b007824 */ /* 0x040fe200018e0e0d */
[----:B------:R0:W-:Y:S01]  /*0310*/  @!P0 ST.E.U8 desc[UR36][R2.64], RZ ;  /* 0x000000ff02008985 */ /* 0x0001e2000c101124 */
[----:B------:R-:W-:-:S04]  /*0320*/  ISETP.GT.U32.AND.EX P1, PT, R27, R13, PT, P1 ;  /* 0x0000000d1b00720c */ /* 0x000fc80003f24110 */
[----:B------:R-:W-:-:S13]  /*0330*/  ISETP.LE.U32.OR.EX P1, PT, R0, RZ, !P1, P2 ;  /* 0x000000ff0000720c */ /* 0x000fda0004f23520 */
[----:B0-----:R-:W-:Y:S05]  /*0340*/  @P1 BRA `(.L_x_5) ;  /* 0x0000000000401947 */ /* 0x001fea0003800000 */
[----:B------:R-:W-:Y:S01]  /*0350*/  IADD3 R0, P1, PT, R26, -0x3, RZ ;  /* 0xfffffffd1a007810 */ /* 0x000fe20007f3e0ff */
[----:B------:R-:W-:Y:S01]  /*0360*/  BSSY.RECONVERGENT B0, `(.L_x_5) ;  /* 0x000000e000007945 */ /* 0x000fe20003800200 */
[----:B------:R-:W-:Y:S02]  /*0370*/  PLOP3.LUT P0, PT, PT, PT, PT, 0x8, 0x80 ;  /* 0x000000000080781c */ /* 0x000fe40003f0e170 */
[----:B------:R-:W-:-:S11]  /*0380*/  IADD3.X R6, PT, PT, R27, -0x1, RZ, P1, !PT ;  /* 0xffffffff1b067810 */ /* 0x000fd60000ffe4ff */
.L_x_6:
[C---:B0-----:R-:W-:Y:S02]  /*0390*/  IADD3 R2, P1, PT, R11.reuse, R22, RZ ;  /* 0x000000160b027210 */ /* 0x041fe40007f3e0ff */
[----:B------:R-:W-:-:S03]  /*03a0*/  IADD3 R11, P2, PT, R11, 0x4, RZ ;  /* 0x000000040b0b7810 */ /* 0x000fc60007f5e0ff */
[----:B------:R-:W-:Y:S01]  /*03b0*/  IMAD.X R3, R13, 0x1, R23, P1 ;  /* 0x000000010d037824 */ /* 0x000fe200008e0617 */
[----:B------:R-:W-:Y:S01]  /*03c0*/  ISETP.GE.U32.AND P1, PT, R11, R0, PT ;  /* 0x000000000b00720c */ /* 0x000fe20003f26070 */
[----:B------:R-:W-:-:S03]  /*03d0*/  IMAD.X R13, RZ, RZ, R13, P2 ;  /* 0x000000ffff0d7224 */ /* 0x000fc600010e060d */
[----:B------:R0:W-:Y:S02]  /*03e0*/  ST.E.U8 desc[UR36][R2.64], RZ ;  /* 0x000000ff02007985 */ /* 0x0001e4000c101124 */
[----:B------:R-:W-:Y:S02]  /*03f0*/  ISETP.GE.U32.AND.EX P1, PT, R13, R6, PT, P1 ;  /* 0x000000060d00720c */ /* 0x000fe40003f26110 */
[----:B------:R0:W-:Y:S04]  /*0400*/  ST.E.U8 desc[UR36][R2.64+0x1], RZ ;  /* 0x000001ff02007985 */ /* 0x0001e8000c101124 */
[----:B------:R0:W-:Y:S04]  /*0410*/  ST.E.U8 desc[UR36][R2.64+0x2], RZ ;  /* 0x000002ff02007985 */ /* 0x0001e8000c101124 */
[----:B------:R0:W-:Y:S03]  /*0420*/  ST.E.U8 desc[UR36][R2.64+0x3], RZ ;  /* 0x000003ff02007985 */ /* 0x0001e6000c101124 */
[----:B------:R-:W-:Y:S05]  /*0430*/  @!P1 BRA `(.L_x_6) ;  /* 0xfffffffc00d49947 */ /* 0x000fea000383ffff */
[----:B------:R-:W-:Y:S05]  /*0440*/  BSYNC.RECONVERGENT B0 ;  /* 0x0000000000007941 */ /* 0x000fea0003800200 */
.L_x_5:
[CC--:B------:R-:W-:Y:S01]  /*0450*/  IADD3 R0, P3, PT, R26.reuse, -R11.reuse, RZ ;  /* 0x8000000b1a007210 */ /* 0x0c0fe20007f7e0ff */
[----:B------:R-:W-:Y:S01]  /*0460*/  IMAD.MOV.U32 R9, RZ, RZ, RZ ;  /* 0x000000ffff097224 */ /* 0x000fe200078e00ff */
[----:B------:R-:W-:Y:S01]  /*0470*/  ISETP.GT.U32.AND P1, PT, R26, R11, PT ;  /* 0x0000000b1a00720c */ /* 0x000fe20003f24070 */
[----:B0-----:R-:W-:Y:S01]  /*0480*/  IMAD.MOV.U32 R3, RZ, RZ, RZ ;  /* 0x000000ffff037224 */ /* 0x001fe200078e00ff */
[----:B------:R-:W-:Y:S01]  /*0490*/  ISETP.LE.U32.AND P2, PT, R0, 0x1, PT ;  /* 0x000000010000780c */ /* 0x000fe20003f43070 */
[C---:B------:R-:W-:Y:S01]  /*04a0*/  IMAD.X R0, R27.reuse, 0x1, ~R13, P3 ;  /* 0x000000011b007824 */ /* 0x040fe200018e0e0d */
[----:B------:R-:W-:-:S04]  /*04b0*/  ISETP.GT.U32.AND.EX P1, PT, R27, R13, PT, P1 ;  /* 0x0000000d1b00720c */ /* 0x000fc80003f24110 */
[----:B------:R-:W-:Y:S02]  /*04c0*/  ISETP.LE.U32.OR.EX P2, PT, R0, RZ, !P1, P2 ;  /* 0x000000ff0000720c */ /* 0x000fe40004f43520 */
[----:B------:R-:W-:-:S04]  /*04d0*/  ISETP.GT.U32.AND P1, PT, R24, RZ, PT ;  /* 0x000000ff1800720c */ /* 0x000fc80003f24070 */
[----:B------:R-:W-:-:S07]  /*04e0*/  ISETP.GT.U32.AND.EX P1, PT, R25, RZ, PT, P1 ;  /* 0x000000ff1900720c */ /* 0x000fce0003f24110 */
[C---:B------:R-:W-:Y:S02]  /*04f0*/  @!P2 IADD3 R20, P4, PT, R11.reuse, R22, RZ ;  /* 0x000000160b14a210 */ /* 0x040fe40007f9e0ff */
[----:B------:R-:W-:Y:S02]  /*0500*/  @!P2 IADD3 R11, P3, PT, R11, 0x2, RZ ;  /* 0x000000020b0ba810 */ /* 0x000fe40007f7e0ff */
[----:B------:R-:W-:Y:S01]  /*0510*/  @!P2 PLOP3.LUT P0, PT, PT, PT, PT, 0x8, 0x80 ;  /* 0x000000000080a81c */ /* 0x000fe20003f0e170 */
[----:B------:R-:W-:Y:S01]  /*0520*/  @!P2 IMAD.X R21, R13, 0x1, R23, P4 ;  /* 0x000000010d15a824 */ /* 0x000fe200020e0617 */
[----:B------:R-:W-:Y:S01]  /*0530*/  @!P1 IADD3 R14, P4, PT, R9, R18, RZ ;  /* 0x00000012090e9210 */ /* 0x000fe20007f9e0ff */
[----:B------:R-:W-:Y:S01]  /*0540*/  @!P2 IMAD.X R13, RZ, RZ, R13, P3 ;  /* 0x000000ffff0da224 */ /* 0x000fe200018e060d */
[----:B------:R-:W-:Y:S01]  /*0550*/  ISETP.LT.U32.AND P3, PT, R11, R26, PT ;  /* 0x0000001a0b00720c */ /* 0x000fe20003f61070 */
[----:B------:R-:W-:Y:S01]  /*0560*/  @!P1 IMAD.MOV.U32 R9, RZ, RZ, 0x1 ;  /* 0x00000001ff099424 */ /* 0x000fe200078e00ff */
[----:B------:R0:W-:Y:S01]  /*0570*/  @!P2 ST.E.U8 desc[UR36][R20.64], RZ ;  /* 0x000000ff1400a985 */ /* 0x0001e2000c101124 */
[----:B------:R-:W-:Y:S01]  /*0580*/  @!P1 IMAD.X R15, R3, 0x1, R19, P4 ;  /* 0x00000001030f9824 */ /* 0x000fe200020e0613 */
[----:B------:R-:W-:Y:S01]  /*0590*/  ISETP.LT.U32.OR.EX P0, PT, R13, R27, P0, P3 ;  /* 0x0000001b0d00720c */ /* 0x000fe20000701530 */
[----:B------:R-:W-:Y:S01]  /*05a0*/  @!P1 IMAD.MOV.U32 R3, RZ, RZ, RZ ;  /* 0x000000ffff039224 */ /* 0x000fe200078e00ff */
[CC--:B------:R-:W-:Y:S01]  /*05b0*/  IADD3 R0, P5, PT, R24.reuse, -R9.reuse, RZ ;  /* 0x8000000918007210 */ /* 0x0c0fe20007fbe0ff */
[----:B------:R0:W-:Y:S01]  /*05c0*/  @!P2 ST.E.U8 desc[UR36][R20.64+0x1], RZ ;  /* 0x000001ff1400a985 */ /* 0x0001e2000c101124 */
[----:B------:R-:W-:-:S02]  /*05d0*/  ISETP.GT.U32.AND P4, PT, R24, R9, PT ;  /* 0x000000091800720c */ /* 0x000fc40003f84070 */
[----:B------:R-:W-:Y:S01]  /*05e0*/  ISETP.LE.U32.AND P3, PT, R0, 0x3, PT ;  /* 0x000000030000780c */ /* 0x000fe20003f63070 */
[C---:B------:R-:W-:Y:S01]  /*05f0*/  IMAD.X R0, R25.reuse, 0x1, ~R3, P5 ;  /* 0x0000000119007824 */ /* 0x040fe200028e0e03 */
[----:B------:R-:W-:-:S04]  /*0600*/  ISETP.GT.U32.AND.EX P4, PT, R25, R3, PT, P4 ;  /* 0x000000031900720c */ /* 0x000fc80003f84140 */
[----:B------:R-:W-:Y:S02]  /*0610*/  ISETP.LE.U32.OR.EX P4, PT, R0, RZ, !P4, P3 ;  /* 0x000000ff0000720c */ /* 0x000fe40006783530 */
[----:B------:R-:W-:Y:S02]  /*0620*/  @P0 IADD3 R10, P5, PT, R11, R22, RZ ;  /* 0x000000160b0a0210 */ /* 0x000fe40007fbe0ff */
[----:B------:R-:W-:-:S03]  /*0630*/  PLOP3.LUT P3, PT, P1, PT, PT, 0x80, 0x8 ;  /* 0x000000000008781c */ /* 0x000fc60000f6f070 */
[----:B------:R-:W-:-:S05]  /*0640*/  @P0 IMAD.X R11, R13, 0x1, R23, P5 ;  /* 0x000000010d0b0824 */ /* 0x000fca00028e0617 */
[----:B------:R0:W-:Y:S04]  /*0650*/  @P0 ST.E.U8 desc[UR36][R10.64], RZ ;  /* 0x000000ff0a000985 */ /* 0x0001e8000c101124 */
[----:B------:R0:W-:Y:S01]  /*0660*/  @!P1 ST.E.U8 desc[UR36][R14.64], RZ ;  /* 0x000000ff0e009985 */ /* 0x0001e2000c101124 */
[----:B------:R-:W-:Y:S05]  /*0670*/  @P4 BRA `(.L_x_7) ;  /* 0x0000000000404947 */ /* 0x000fea0003800000 */
[----:B------:R-:W-:Y:S01]  /*0680*/  IADD3 R0, P0, PT, R24, -0x3, RZ ;  /* 0xfffffffd18007810 */ /* 0x000fe20007f1e0ff */
[----:B------:R-:W-:Y:S01]  /*0690*/  BSSY.RECONVERGENT B0, `(.L_x_7) ;  /* 0x000000e000007945 */ /* 0x000fe20003800200 */
[----:B------:R-:W-:Y:S02]  /*06a0*/  PLOP3.LUT P3, PT, PT, PT, PT, 0x8, 0x80 ;  /* 0x000000000080781c */ /* 0x000fe40003f6e170 */
[----:B------:R-:W-:-:S11]  /*06b0*/  IADD3.X R2, PT, PT, R25, -0x1, RZ, P0, !PT ;  /* 0xffffffff19027810 */ /* 0x000fd600007fe4ff */
.L_x_8:
[C---:B01----:R-:W-:Y:S02]  /*06c0*/  IADD3 R10, P0, PT, R9.reuse, R18, RZ ;  /* 0x00000012090a7210 */ /* 0x043fe40007f1e0ff */
        /* <DEDUP_REMOVED lines=11> */
.L_x_7:
[CC--:B------:R-:W-:Y:S01]  /*0780*/  IADD3 R0, P4, PT, R24.reuse, -R9.reuse, RZ ;  /* 0x8000000918007210 */ /* 0x0c0fe20007f9e0ff */
[----:B01----:R-:W-:Y:S01]  /*0790*/  IMAD.MOV.U32 R11, RZ, RZ, RZ ;  /* 0x000000ffff0b7224 */ /* 0x003fe200078e00ff */
[----:B------:R-:W-:Y:S01]  /*07a0*/  ISETP.GT.U32.AND P0, PT, R24, R9, PT ;  /* 0x000000091800720c */ /* 0x000fe20003f04070 */
[----:B------:R-:W-:Y:S01]  /*07b0*/  IMAD.MOV.U32 R13, RZ, RZ, RZ ;  /* 0x000000ffff0d7224 */ /* 0x000fe200078e00ff */
[----:B------:R-:W-:Y:S01]  /*07c0*/  ISETP.LE.U32.AND P2, PT, R0, 0x1, PT ;  /* 0x000000010000780c */ /* 0x000fe20003f43070 */
[C---:B------:R-:W-:Y:S01]  /*07d0*/  IMAD.X R0, R25.reuse, 0x1, ~R3, P4 ;  /* 0x0000000119007824 */ /* 0x040fe200020e0e03 */
[----:B------:R-:W-:-:S04]  /*07e0*/  ISETP.GT.U32.AND.EX P0, PT, R25, R3, PT, P0 ;  /* 0x000000031900720c */ /* 0x000fc80003f04100 */
[----:B------:R-:W-:-:S13]  /*07f0*/  ISETP.LE.U32.OR.EX P2, PT, R0, RZ, !P0, P2 ;  /* 0x000000ff0000720c */ /* 0x000fda0004743520 */
        /* <DEDUP_REMOVED lines=17> */
[----:B------:R-:W-:Y:S02]  /*0910*/  ISETP.GT.U32.AND.EX P4, PT, R25, R13, PT, P4 ;  /* 0x0000000d1900720c */ /* 0x000fe40003f84140 */
[----:B------:R-:W-:Y:S02]  /*0920*/  PLOP3.LUT P2, PT, P1, PT, PT, 0x80, 0x8 ;  /* 0x000000000008781c */ /* 0x000fe40000f4f070 */
[----:B------:R-:W-:Y:S02]  /*0930*/  ISETP.LE.U32.OR.EX P3, PT, R0, RZ, !P4, P3 ;  /* 0x000000ff0000720c */ /* 0x000fe40006763530 */
[----:B------:R-:W-:-:S05]  /*0940*/  @P0 IADD3 R2, P5, PT, R9, R18, RZ ;  /* 0x0000001209020210 */ /* 0x000fca0007fbe0ff */
        /* <DEDUP_REMOVED lines=8> */
.L_x_10:
        /* <DEDUP_REMOVED lines=12> */
.L_x_9:
[CC--:B------:R-:W-:Y:S02]  /*0a90*/  IADD3 R0, P4, PT, R24.reuse, -R11.reuse, RZ ;  /* 0x8000000b18007210 */ /* 0x0c0fe40007f9e0ff */
[----:B------:R-:W-:Y:S02]  /*0aa0*/  ISETP.GT.U32.AND P3, PT, R24, R11, PT ;  /* 0x0000000b1800720c */ /* 0x000fe40003f64070 */
[----:B------:R-:W-:Y:S01]  /*0ab0*/  ISETP.LE.U32.AND P0, PT, R0, 0x1, PT ;  /* 0x000000010000780c */ /* 0x000fe20003f03070 */
[C---:B------:R-:W-:Y:S01]  /*0ac0*/  IMAD.X R0, R25.reuse, 0x1, ~R13, P4 ;  /* 0x0000000119007824 */ /* 0x040fe200020e0e0d */
[----:B------:R-:W-:-:S04]  /*0ad0*/  ISETP.GT.U32.AND.EX P3, PT, R25, R13, PT, P3 ;  /* 0x0000000d1900720c */ /* 0x000fc80003f64130 */
[----:B------:R-:W-:-:S13]  /*0ae0*/  ISETP.LE.U32.OR.EX P0, PT, R0, RZ, !P3, P0 ;  /* 0x000000ff0000720c */ /* 0x000fda0005f03500 */
[C---:B------:R-:W-:Y:S02]  /*0af0*/  @!P0 IADD3 R8, P4, PT, R11.reuse, R16, RZ ;  /* 0x000000100b088210 */ /* 0x040fe40007f9e0ff */
[----:B------:R-:W-:Y:S02]  /*0b00*/  @!P0 IADD3 R11, P3, PT, R11, 0x2, RZ ;  /* 0x000000020b0b8810 */ /* 0x000fe40007f7e0ff */
[----:B------:R-:W-:Y:S01]  /*0b10*/  @!P0 PLOP3.LUT P2, PT, PT, PT, PT, 0x8, 0x80 ;  /* 0x000000000080881c */ /* 0x000fe20003f4e170 */
[----:B------:R-:W-:Y:S02]  /*0b20*/  @!P0 IMAD.X R9, R13, 0x1, R17, P4 ;  /* 0x000000010d098824 */ /* 0x000fe400020e0611 */
[----:B------:R-:W-:Y:S01]  /*0b30*/  @!P0 IMAD.X R13, RZ, RZ, R13, P3 ;  /* 0x000000ffff0d8224 */ /* 0x000fe200018e060d */
[----:B------:R-:W-:Y:S02]  /*0b40*/  ISETP.LT.U32.AND P3, PT, R11, R24, PT ;  /* 0x000000180b00720c */ /* 0x000fe40003f61070 */
[----:B------:R2:W-:Y:S02]  /*0b50*/  @!P0 ST.E.U8 desc[UR36][R8.64], RZ ;  /* 0x000000ff08008985 */ /* 0x0005e4000c101124 */
[----:B------:R-:W-:-:S02]  /*0b60*/  ISETP.LT.U32.OR.EX P2, PT, R13, R25, P2, P3 ;  /* 0x000000190d00720c */ /* 0x000fc40001741530 */
[----:B------:R2:W-:Y:S01]  /*0b70*/  @!P0 ST.E.U8 desc[UR36][R8.64+0x1], RZ ;  /* 0x000001ff08008985 */ /* 0x0005e2000c101124 */
[----:B------:R-:W-:-:S10]  /*0b80*/  PLOP3.LUT P0, PT, PT, PT, PT, 0x80, 0x8 ;  /* 0x000000000008781c */ /* 0x000fd40003f0f070 */
[----:B01----:R-:W-:Y:S01]  /*0b90*/  @P2 IADD3 R2, P3, PT, R11, R16, RZ ;  /* 0x000000100b022210 */ /* 0x003fe20007f7e0ff */
[----:B------:R-:W-:-:S04]  /*0ba0*/  IMAD.MOV.U32 R11, RZ, RZ, RZ ;  /* 0x000000ffff0b7224 */ /* 0x000fc800078e00ff */
[----:B------:R-:W-:Y:S02]  /*0bb0*/  @P2 IMAD.X R3, R13, 0x1, R17, P3 ;  /* 0x000000010d032824 */ /* 0x000fe400018e0611 */
[----:B------:R-:W-:-:S03]  /*0bc0*/  IMAD.MOV.U32 R13, RZ, RZ, RZ ;  /* 0x000000ffff0d7224 */ /* 0x000fc600078e00ff */
[----:B------:R2:W-:Y:S01]  /*0bd0*/  @P2 ST.E.U8 desc[UR36][R2.64], RZ ;  /* 0x000000ff02002985 */ /* 0x0005e2000c101124 */
[----:B------:R-:W-:Y:S05]  /*0be0*/  @P1 BRA `(.L_x_11) ;  /* 0x00000000001c1947 */ /* 0x000fea0003800000 */
[----:B--2---:R-:W-:Y:S01]  /*0bf0*/  IADD3 R2, P0, PT, R4, R11, RZ ;  /* 0x0000000b04027210 */ /* 0x004fe20007f1e0ff */
[----:B------:R-:W-:Y:S02]  /*0c00*/  IMAD.MOV.U32 R0, RZ, RZ, 0xff ;  /* 0x000000ffff007424 */ /* 0x000fe400078e00ff */
[----:B------:R-:W-:Y:S02]  /*0c10*/  IMAD.MOV.U32 R11, RZ, RZ, 0x1 ;  /* 0x00000001ff0b7424 */ /* 0x000fe400078e00ff */
[----:B------:R-:W-:Y:S01]  /*0c20*/  IMAD.X R3, R5, 0x1, R13, P0 ;  /* 0x0000000105037824 */ /* 0x000fe200000e060d */
[----:B------:R-:W-:Y:S01]  /*0c30*/  PLOP3.LUT P0, PT, PT, PT, PT, 0x8, 0x80 ;  /* 0x000000000080781c */ /* 0x000fe20003f0e170 */
[----:B------:R-:W-:-:S03]  /*0c40*/  IMAD.MOV.U32 R13, RZ, RZ, RZ ;  /* 0x000000ffff0d7224 */ /* 0x000fc600078e00ff */
[----:B------:R0:W-:Y:S09]  /*0c50*/  ST.E.U8 desc[UR36][R2.64], R0 ;  /* 0x0000000002007985 */ /* 0x0001f2000c101124 */
.L_x_11:
[CC--:B0-----:R-:W-:Y:S02]  /*0c60*/  IADD3 R0, P3, PT, R24.reuse, -R11.reuse, RZ ;  /* 0x8000000b18007210 */ /* 0x0c1fe40007f7e0ff */
[----:B------:R-:W-:Y:S02]  /*0c70*/  ISETP.GT.U32.AND P1, PT, R24, R11, PT ;  /* 0x0000000b1800720c */ /* 0x000fe40003f24070 */
[----:B------:R-:W-:Y:S01]  /*0c80*/  ISETP.LE.U32.AND P2, PT, R0, 0x3, PT ;  /* 0x000000030000780c */ /* 0x000fe20003f43070 */
[C---:B------:R-:W-:Y:S01]  /*0c90*/  IMAD.X R0, R25.reuse, 0x1, ~R13, P3 ;  /* 0x0000000119007824 */ /* 0x040fe200018e0e0d */
[----:B------:R-:W-:-:S04]  /*0ca0*/  ISETP.GT.U32.AND.EX P1, PT, R25, R13, PT, P1 ;  /* 0x0000000d1900720c */ /* 0x000fc80003f24110 */
[----:B------:R-:W-:-:S13]  /*0cb0*/  ISETP.LE.U32.OR.EX P1, PT, R0, RZ, !P1, P2 ;  /* 0x000000ff0000720c */ /* 0x000fda0004f23520 */
[----:B------:R-:W-:Y:S05]  /*0cc0*/  @P1 BRA `(.L_x_12) ;  /* 0x0000000000441947 */ /* 0x000fea0003800000 */
[----:B------:R-:W-:Y:S01]  /*0cd0*/  IADD3 R0, P1, PT, R24, -0x3, RZ ;  /* 0xfffffffd18007810 */ /* 0x000fe20007f3e0ff */
[----:B------:R-:W-:Y:S01]  /*0ce0*/  BSSY.RECONVERGENT B0, `(.L_x_12) ;  /* 0x000000f000007945 */ /* 0x000fe20003800200 */
[----:B------:R-:W-:Y:S01]  /*0cf0*/  PLOP3.LUT P0, PT, PT, PT, PT, 0x8, 0x80 ;  /* 0x000000000080781c */ /* 0x000fe20003f0e170 */
[----:B--2---:R-:W-:Y:S01]  /*0d00*/  IMAD.MOV.U32 R8, RZ, RZ, 0xff ;  /* 0x000000ffff087424 */ /* 0x004fe200078e00ff */
[----:B------:R-:W-:-:S11]  /*0d10*/  IADD3.X R6, PT, PT, R25, -0x1, RZ, P1, !PT ;  /* 0xffffffff19067810 */ /* 0x000fd60000ffe4ff */
.L_x_13:
[----:B0-----:R-:W-:Y:S02]  /*0d20*/  IADD3 R2, P1, PT, R4, R11, RZ ;  /* 0x0000000b04027210 */ /* 0x001fe40007f3e0ff */
[----:B------:R-:W-:-:S03]  /*0d30*/  IADD3 R11, P2, PT, R11, 0x4, RZ ;  /* 0x000000040b0b7810 */ /* 0x000fc60007f5e0ff */
[--C-:B------:R-:W-:Y:S01]  /*0d40*/  IMAD.X R3, R5, 0x1, R13.reuse, P1 ;  /* 0x0000000105037824 */ /* 0x100fe200008e060d */
[----:B------:R-:W-:Y:S01]  /*0d50*/  ISETP.GE.U32.AND P1, PT, R11, R0, PT ;  /* 0x000000000b00720c */ /* 0x000fe20003f26070 */
[----:B------:R-:W-:-:S03]  /*0d60*/  IMAD.X R13, RZ, RZ, R13, P2 ;  /* 0x000000ffff0d7224 */ /* 0x000fc600010e060d */
[----:B------:R0:W-:Y:S02]  /*0d70*/  ST.E.U8 desc[UR36][R2.64], R8 ;  /* 0x0000000802007985 */ /* 0x0001e4000c101124 */
[----:B------:R-:W-:Y:S02]  /*0d80*/  ISETP.GE.U32.AND.EX P1, PT, R13, R6, PT, P1 ;  /* 0x000000060d00720c */ /* 0x000fe40003f26110 */
[----:B------:R0:W-:Y:S04]  /*0d90*/  ST.E.U8 desc[UR36][R2.64+0x1], R8 ;  /* 0x0000010802007985 */ /* 0x0001e8000c101124 */
[----:B------:R0:W-:Y:S04]  /*0da0*/  ST.E.U8 desc[UR36][R2.64+0x2], R8 ;  /* 0x0000020802007985 */ /* 0x0001e8000c101124 */
[----:B------:R0:W-:Y:S03]  /*0db0*/  ST.E.U8 desc[UR36][R2.64+0x3], R8 ;  /* 0x0000030802007985 */ /* 0x0001e6000c101124 */
[----:B------:R-:W-:Y:S05]  /*0dc0*/  @!P1 BRA `(.L_x_13) ;  /* 0xfffffffc00d49947 */ /* 0x000fea000383ffff */
[----:B------:R-:W-:Y:S05]  /*0dd0*/  BSYNC.RECONVERGENT B0 ;  /* 0x0000000000007941 */ /* 0x000fea0003800200 */
.L_x_12:
[CC--:B------:R-:W-:Y:S01]  /*0de0*/  IADD3 R0, P3, PT, R24.reuse, -R11.reuse, RZ ;  /* 0x8000000b18007210 */ /* 0x0c0fe20007f7e0ff */
[----:B------:R-:W-:Y:S01]  /*0df0*/  BSSY.RECONVERGENT B0, `(.L_x_14) ;  /* 0x000000f000007945 */ /* 0x000fe20003800200 */
[----:B------:R-:W-:Y:S02]  /*0e00*/  ISETP.GT.U32.AND P2, PT, R24, R11, PT ;  /* 0x0000000b1800720c */ /* 0x000fe40003f44070 */
[----:B------:R-:W-:Y:S01]  /*0e10*/  ISETP.LE.U32.AND P1, PT, R0, 0x1, PT ;  /* 0x000000010000780c */ /* 0x000fe20003f23070 */
[C---:B------:R-:W-:Y:S01]  /*0e20*/  IMAD.X R0, R25.reuse, 0x1, ~R13, P3 ;  /* 0x0000000119007824 */ /* 0x040fe200018e0e0d */
[----:B------:R-:W-:-:S04]  /*0e30*/  ISETP.GT.U32.AND.EX P2, PT, R25, R13, PT, P2 ;  /* 0x0000000d1900720c */ /* 0x000fc80003f44120 */
[----:B------:R-:W-:-:S13]  /*0e40*/  ISETP.LE.U32.OR.EX P1, PT, R0, RZ, !P2, P1 ;  /* 0x000000ff0000720c */ /* 0x000fda0005723510 */
[----:B------:R-:W-:Y:S05]  /*0e50*/  @P1 BRA `(.L_x_15) ;  /* 0x0000000000201947 */ /* 0x000fea0003800000 */
[----:B0-2---:R-:W-:Y:S01]  /*0e60*/  IADD3 R2, P0, PT, R4, R11, RZ ;  /* 0x0000000b04027210 */ /* 0x005fe20007f1e0ff */
[----:B------:R-:W-:Y:S01]  /*0e70*/  IMAD.MOV.U32 R0, RZ, RZ, 0xff ;  /* 0x000000ffff007424 */ /* 0x000fe200078e00ff */
[----:B------:R-:W-:-:S03]  /*0e80*/  IADD3 R11, P1, PT, R11, 0x2, RZ ;  /* 0x000000020b0b7810 */ /* 0x000fc60007f3e0ff */
[--C-:B------:R-:W-:Y:S01]  /*0e90*/  IMAD.X R3, R5, 0x1, R13.reuse, P0 ;  /* 0x0000000105037824 */ /* 0x100fe200000e060d */
[----:B------:R-:W-:Y:S01]  /*0ea0*/  PLOP3.LUT P0, PT, PT, PT, PT, 0x8, 0x80 ;  /* 0x000000000080781c */ /* 0x000fe20003f0e170 */
[----:B------:R-:W-:-:S03]  /*0eb0*/  IMAD.X R13, RZ, RZ, R13, P1 ;  /* 0x000000ffff0d7224 */ /* 0x000fc600008e060d */
[----:B------:R1:W-:Y:S04]  /*0ec0*/  ST.E.U8 desc[UR36][R2.64], R0 ;  /* 0x0000000002007985 */ /* 0x0003e8000c101124 */
[----:B------:R1:W-:Y:S05]  /*0ed0*/  ST.E.U8 desc[UR36][R2.64+0x1], R0 ;  /* 0x0000010002007985 */ /* 0x0003ea000c101124 */
.L_x_15:
[----:B------:R-:W-:Y:S05]  /*0ee0*/  BSYNC.RECONVERGENT B0 ;  /* 0x0000000000007941 */ /* 0x000fea0003800200 */
.L_x_14:
[----:B------:R-:W-:Y:S01]  /*0ef0*/  ISETP.LT.U32.AND P1, PT, R11, R24, PT ;  /* 0x000000180b00720c */ /* 0x000fe20003f21070 */
[----:B-1----:R-:W-:-:S03]  /*0f00*/  IMAD.MOV.U32 R0, RZ, RZ, 0xff ;  /* 0x000000ffff007424 */ /* 0x002fc600078e00ff */
[----:B------:R-:W-:-:S13]  /*0f10*/  ISETP.LT.U32.OR.EX P0, PT, R13, R25, P0, P1 ;  /* 0x000000190d00720c */ /* 0x000fda0000701510 */
[----:B0-2---:R-:W-:-:S05]  /*0f20*/  @P0 IADD3 R2, P1, PT, R4, R11, RZ ;  /* 0x0000000b04020210 */ /* 0x005fca0007f3e0ff */
[----:B------:R-:W-:-:S05]  /*0f30*/  @P0 IMAD.X R3, R5, 0x1, R13, P1 ;  /* 0x0000000105030824 */ /* 0x000fca00008e060d */
[----:B------:R0:W-:Y:S03]  /*0f40*/  @P0 ST.E.U8 desc[UR36][R2.64], R0 ;  /* 0x0000000002000985 */ /* 0x0001e6000c101124 */
.L_x_4:
[----:B0-----:R-:W-:Y:S01]  /*0f50*/  LEA R0, R7, 0xffffffff, 0x1 ;  /* 0xffffffff07007811 */ /* 0x001fe200078e08ff */
[----:B------:R-:W0:Y:S03]  /*0f60*/  LDC.U16 R6, c[0x0][0x384] ;  /* 0x0000e100ff067b82 */ /* 0x000e260000000400 */
[-C--:B------:R-:W-:Y:S02]  /*0f70*/  IABS R10, R0.reuse ;  /* 0x00000000000a7213 */ /* 0x080fe40000000000 */
[----:B------:R-:W-:Y:S02]  /*0f80*/  IABS R12, R0 ;  /* 0x00000000000c7213 */ /* 0x000fe40000000000 */
[----:B------:R-:W1:Y:S01]  /*0f90*/  I2F.RP R3, R10 ;  /* 0x0000000a00037306 */ /* 0x000e620000209400 */
[----:B------:R-:W2:Y:S07]  /*0fa0*/  LDC.U16 R2, c[0x0][0x382] ;  /* 0x0000e080ff027b82 */ /* 0x000eae0000000400 */
[----:B-1----:R-:W1:Y:S01]  /*0fb0*/  MUFU.RCP R3, R3 ;  /* 0x0000000300037308 */ /* 0x002e620000001000 */
[----:B0-----:R-:W-:-:S05]  /*0fc0*/  PRMT R13, R6, 0x9910, RZ ;  /* 0x00009910060d7816 */ /* 0x001fca00000000ff */
[----:B------:R-:W-:Y:S01]  /*0fd0*/  IMAD.IADD R26, R7, 0x1, -R13 ;  /* 0x00000001071a7824 */ /* 0x000fe200078e0a0d */
[----:B--2---:R-:W-:-:S04]  /*0fe0*/  LOP3.LUT R6, RZ, R2, RZ, 0x33, !PT ;  /* 0x00000002ff067212 */ /* 0x004fc800078e33ff */
[----:B------:R-:W-:Y:S02]  /*0ff0*/  IABS R20, R26 ;  /* 0x0000001a00147213 */ /* 0x000fe40000000000 */
[----:B------:R-:W-:Y:S01]  /*1000*/  PRMT R14, R6, 0x9910, RZ ;  /* 0x00009910060e7816 */ /* 0x000fe200000000ff */
[----:B-1----:R-:W-:-:S04]  /*1010*/  VIADD R8, R3, 0xffffffe ;  /* 0x0ffffffe03087836 */ /* 0x002fc80000000000 */
[----:B------:R-:W-:Y:S01]  /*1020*/  IMAD.IADD R14, R7, 0x1, R14 ;  /* 0x00000001070e7824 */ /* 0x000fe200078e020e */
[----:B------:R0:W1:Y:S04]  /*1030*/  F2I.FTZ.U32.TRUNC.NTZ R9, R8 ;  /* 0x0000000800097305 */ /* 0x000068000021f000 */
[----:B------:R-:W-:Y:S01]  /*1040*/  ISETP.GE.AND P5, PT, R14, RZ, PT ;  /* 0x000000ff0e00720c */ /* 0x000fe20003fa6270 */
[----:B0-----:R-:W-:Y:S02]  /*1050*/  IMAD.MOV.U32 R8, RZ, RZ, RZ ;  /* 0x000000ffff087224 */ /* 0x001fe400078e00ff */
[----:B-1----:R-:W-:-:S04]  /*1060*/  IMAD.MOV R11, RZ, RZ, -R9 ;  /* 0x000000ffff0b7224 */ /* 0x002fc800078e0a09 */
[----:B------:R-:W-:Y:S02]  /*1070*/  IMAD R3, R11, R10, RZ ;  /* 0x0000000a0b037224 */ /* 0x000fe400078e02ff */
[----:B------:R-:W-:Y:S02]  /*1080*/  VIADD R11, R13, 0x1 ;  /* 0x000000010d0b7836 */ /* 0x000fe40000000000 */
[----:B------:R-:W-:-:S03]  /*1090*/  IMAD.HI.U32 R9, R9, R3, R8 ;  /* 0x0000000309097227 */ /* 0x000fc600078e0008 */
[----:B------:R-:W-:Y:S01]  /*10a0*/  IABS R6, R11 ;  /* 0x0000000b00067213 */ /* 0x000fe20000000000 */
[----:B------:R-:W-:Y:S01]  /*10b0*/  IMAD.MOV R8, RZ, RZ, -R12 ;  /* 0x000000ffff087224 */ /* 0x000fe200078e0a0c */
[----:B------:R-:W-:Y:S01]  /*10c0*/  IABS R12, R14 ;  /* 0x0000000e000c7213 */ /* 0x000fe20000000000 */
[----:B------:R-:W-:-:S04]  /*10d0*/  IMAD.HI.U32 R15, R9, R20, RZ ;  /* 0x00000014090f7227 */ /* 0x000fc800078e00ff */
[----:B------:R-:W-:-:S04]  /*10e0*/  IMAD.HI.U32 R3, R9, R6, RZ ;  /* 0x0000000609037227 */ /* 0x000fc800078e00ff */
[----:B------:R-:W-:Y:S02]  /*10f0*/  IMAD R27, R3, R8, R6 ;  /* 0x00000008031b7224 */ /* 0x000fe400078e0206 */
[----:B------:R-:W-:-:S03]  /*1100*/  IMAD.HI.U32 R3, R9, R12, RZ ;  /* 0x0000000c09037227 */ /* 0x000fc600078e00ff */
[----:B------:R-:W-:Y:S01]  /*1110*/  ISETP.GT.U32.AND P0, PT, R10, R27, PT ;  /* 0x0000001b0a00720c */ /* 0x000fe20003f04070 */
[-C--:B------:R-:W-:Y:S02]  /*1120*/  IMAD R29, R3, R8.reuse, R12 ;  /* 0x00000008031d7224 */ /* 0x080fe400078e020c */
[----:B------:R-:W-:Y:S01]  /*1130*/  IMAD R31, R15, R8, R20 ;  /* 0x000000080f1f7224 */ /* 0x000fe200078e0214 */
[----:B------:R-:W0:Y:S01]  /*1140*/  S2R R12, SR_CTAID.X ;  /* 0x00000000000c7919 */ /* 0x000e220000002500 */
[----:B------:R-:W-:Y:S01]  /*1150*/  PRMT R15, R2, 0x9910, RZ ;  /* 0x00009910020f7816 */ /* 0x000fe200000000ff */
[----:B------:R-:W-:Y:S01]  /*1160*/  IMAD.MOV.U32 R6, RZ, RZ, 0x1 ;  /* 0x00000001ff067424 */ /* 0x000fe200078e00ff */
[C---:B------:R-:W-:Y:S01]  /*1170*/  ISETP.GT.U32.AND P1, PT, R10.reuse, R29, PT ;  /* 0x0000001d0a00720c */ /* 0x040fe20003f24070 */
[----:B------:R-:W-:Y:S01]  /*1180*/  IMAD.WIDE R20, R13, 0x2, R22 ;  /* 0x000000020d147825 */ /* 0x000fe200078e0216 */
[----:B------:R-:W-:-:S03]  /*1190*/  ISETP.GT.U32.AND P2, PT, R10, R31, PT ;  /* 0x0000001f0a00720c */ /* 0x000fc60003f44070 */
[----:B------:R-:W-:-:S04]  /*11a0*/  IMAD.WIDE R2, R15, 0x2, R22 ;  /* 0x000000020f027825 */ /* 0x000fc800078e0216 */
[--C-:B------:R-:W-:Y:S01]  /*11b0*/  @!P0 IMAD.IADD R27, R27, 0x1, -R10.reuse ;  /* 0x000000011b1b8824 */ /* 0x100fe200078e0a0a */
[----:B------:R0:W-:Y:S03]  /*11c0*/  ST.E.U16 desc[UR36][R2.64], R6 ;  /* 0x0000000602007985 */ /* 0x0001e6000c101524 */
[--C-:B------:R-:W-:Y:S01]  /*11d0*/  @!P1 IMAD.IADD R29, R29, 0x1, -R10.reuse ;  /* 0x000000011d1d9824 */ /* 0x100fe200078e0a0a */
[C---:B------:R-:W-:Y:S01]  /*11e0*/  ISETP.GT.U32.AND P4, PT, R10.reuse, R27, PT ;  /* 0x0000001b0a00720c */ /* 0x040fe20003f84070 */
[----:B------:R-:W-:Y:S01]  /*11f0*/  @!P2 IMAD.IADD R31, R31, 0x1, -R10 ;  /* 0x000000011f1fa824 */ /* 0x000fe200078e0a0a */
[----:B------:R-:W-:Y:S01]  /*1200*/  ISETP.GE.AND P2, PT, R11, RZ, PT ;  /* 0x000000ff0b00720c */ /* 0x000fe20003f46270 */
[----:B------:R1:W-:Y:S01]  /*1210*/  ST.E.U16 desc[UR36][R20.64], R6 ;  /* 0x0000000614007985 */ /* 0x0003e2000c101524 */
[C---:B------:R-:W-:Y:S02]  /*1220*/  ISETP.GT.U32.AND P3, PT, R10.reuse, R29, PT ;  /* 0x0000001d0a00720c */ /* 0x040fe40003f64070 */
[----:B------:R-:W-:-:S02]  /*1230*/  ISETP.GT.U32.AND P0, PT, R10, R31, PT ;  /* 0x0000001f0a00720c */ /* 0x000fc40003f04070 */
[----:B------:R-:W-:Y:S02]  /*1240*/  ISETP.GE.AND P1, PT, R26, RZ, PT ;  /* 0x000000ff1a00720c */ /* 0x000fe40003f26270 */
[----:B------:R-:W-:-:S03]  /*1250*/  LOP3.LUT R11, RZ, R0, RZ, 0x33, !PT ;  /* 0x00000000ff0b7212 */ /* 0x000fc600078e33ff */
[--C-:B------:R-:W-:Y:S01]  /*1260*/  @!P4 IMAD.IADD R27, R27, 0x1, -R10.reuse ;  /* 0x000000011b1bc824 */ /* 0x100fe200078e0a0a */
[----:B------:R-:W-:Y:S01]  /*1270*/  ISETP.NE.AND P4, PT, R0, RZ, PT ;  /* 0x000000ff0000720c */ /* 0x000fe20003f85270 */
[----:B0-----:R-:W-:Y:S02]  /*1280*/  IMAD.U32 R3, R12, 0x10000, RZ ;  /* 0x000100000c037824 */ /* 0x001fe400078e00ff */
[--C-:B------:R-:W-:Y:S02]  /*1290*/  @!P3 IMAD.IADD R29, R29, 0x1, -R10.reuse ;  /* 0x000000011d1db824 */ /* 0x100fe400078e0a0a */
[----:B------:R-:W-:Y:S01]  /*12a0*/  @!P0 IMAD.IADD R31, R31, 0x1, -R10 ;  /* 0x000000011f1f8824 */ /* 0x000fe200078e0a0a */
[C---:B------:R-:W-:Y:S01]  /*12b0*/  LEA.HI.SX32 R2, P0, R3.reuse, R22, 0x11 ;  /* 0x0000001603027211 */ /* 0x040fe20007818aff */
[----:B------:R-:W-:Y:S02]  /*12c0*/  @!P2 IMAD.MOV R27, RZ, RZ, -R27 ;  /* 0x000000ffff1ba224 */ /* 0x000fe400078e0a1b */
[----:B------:R-:W-:Y:S01]  /*12d0*/  @!P5 IMAD.MOV R29, RZ, RZ, -R29 ;  /* 0x000000ffff1dd224 */ /* 0x000fe200078e0a1d */
[----:B------:R-:W-:Y:S01]  /*12e0*/  LEA.HI.X.SX32 R3, R3, R23, 0x1, P0 ;  /* 0x0000001703037211 */ /* 0x000fe200000f0eff */
[----:B------:R-:W-:Y:S01]  /*12f0*/  @!P1 IMAD.MOV R31, RZ, RZ, -R31 ;  /* 0x000000ffff1f9224 */ /* 0x000fe200078e0a1f */
[----:B------:R-:W-:Y:S01]  /*1300*/  SEL R27, R11, R27, !P4 ;  /* 0x0000001b0b1b7207 */ /* 0x000fe20006000000 */
[----:B-1----:R-:W-:Y:S01]  /*1310*/  IMAD.WIDE R20, R15, 0x2, R18 ;  /* 0x000000020f147825 */ /* 0x002fe200078e0212 */
[----:B------:R-:W-:-:S02]  /*1320*/  SEL R29, R11, R29, !P4 ;  /* 0x0000001d0b1d7207 */ /* 0x000fc40006000000 */
[----:B------:R-:W-:Y:S01]  /*1330*/  SEL R31, R11, R31, !P4 ;  /* 0x0000001f0b1f7207 */ /* 0x000fe20006000000 */
[----:B------:R-:W-:Y:S01]  /*1340*/  IMAD.WIDE R26, R27, 0x2, R18 ;  /* 0x000000021b1a7825 */ /* 0x000fe200078e0212 */
[----:B------:R0:W-:Y:S03]  /*1350*/  ST.E.U16 desc[UR36][R20.64], R6 ;  /* 0x0000000614007985 */ /* 0x0001e6000c101524 */
[--C-:B------:R-:W-:Y:S01]  /*1360*/  IMAD.WIDE R28, R29, 0x2, R16.reuse ;  /* 0x000000021d1c7825 */ /* 0x100fe200078e0210 */
[----:B------:R0:W-:Y:S03]  /*1370*/  ST.E.U16 desc[UR36][R26.64], R6 ;  /* 0x000000061a007985 */ /* 0x0001e6000c101524 */
[----:B------:R-:W-:Y:S01]  /*1380*/  IMAD.WIDE R30, R31, 0x2, R16 ;  /* 0x000000021f1e7825 */ /* 0x000fe200078e0210 */
[----:B------:R0:W-:Y:S04]  /*1390*/  ST.E.U16 desc[UR36][R28.64], R6 ;  /* 0x000000061c007985 */ /* 0x0001e8000c101524 */
[----:B------:R0:W-:Y:S04]  /*13a0*/  ST.E.U16 desc[UR36][R30.64], R6 ;  /* 0x000000061e007985 */ /* 0x0001e8000c101524 */
[----:B------:R0:W-:Y:S04]  /*13b0*/  ST.E desc[UR36][R4.64], R15 ;  /* 0x0000000f04007985 */ /* 0x0001e8000c101924 */
[----:B------:R0:W-:Y:S04]  /*13c0*/  ST.E desc[UR36][R4.64+0x4], R13 ;  /* 0x0000040d04007985 */ /* 0x0001e8000c101924 */
[----:B------:R-:W2:Y:S01]  /*13d0*/  LD.E.U16 R14, desc[UR36][R2.64] ;  /* 0x00000024020e7980 */ /* 0x000ea2000c101500 */
[----:B------:R-:W-:Y:S01]  /*13e0*/  BSSY.RECONVERGENT B7, `(.L_x_16) ;  /* 0x0000027000077945 */ /* 0x000fe20003800200 */
[----:B--2---:R-:W-:-:S13]  /*13f0*/  ISETP.NE.AND P0, PT, R14, RZ, PT ;  /* 0x000000ff0e00720c */ /* 0x004fda0003f05270 */
[----:B0-----:R-:W-:Y:S05]  /*1400*/  @P0 BRA `(.L_x_17) ;  /* 0x0000000000900947 */ /* 0x001fea0003800000 */
[----:B------:R-:W-:-:S05]  /*1410*/  PRMT R20, R12, 0x9910, RZ ;  /* 0x000099100c147816 */ /* 0x000fca00000000ff */
[----:B------:R-:W-:-:S05]  /*1420*/  VIADD R14, R20, 0x2 ;  /* 0x00000002140e7836 */ /* 0x000fca0000000000 */
[----:B------:R-:W-:Y:S02]  /*1430*/  IABS R12, R14 ;  /* 0x0000000e000c7213 */ /* 0x000fe40000000000 */
[----:B------:R-:W-:-:S03]  /*1440*/  ISETP.GE.AND P1, PT, R14, RZ, PT ;  /* 0x000000ff0e00720c */ /* 0x000fc60003f26270 */
[----:B------:R-:W-:-:S04]  /*1450*/  IMAD.HI.U32 R13, R9, R12, RZ ;  /* 0x0000000c090d7227 */ /* 0x000fc800078e00ff */
[----:B------:R-:W-:-:S05]  /*1460*/  IMAD R13, R13, R8, R12 ;  /* 0x000000080d0d7224 */ /* 0x000fca00078e020c */
[----:B------:R-:W-:-:S13]  /*1470*/  ISETP.GT.U32.AND P0, PT, R10, R13, PT ;  /* 0x0000000d0a00720c */ /* 0x000fda0003f04070 */
[----:B------:R-:W-:-:S05]  /*1480*/  @!P0 IMAD.IADD R13, R13, 0x1, -R10 ;  /* 0x000000010d0d8824 */ /* 0x000fca00078e0a0a */
[----:B------:R-:W-:-:S13]  /*1490*/  ISETP.GT.U32.AND P0, PT, R10, R13, PT ;  /* 0x0000000d0a00720c */ /* 0x000fda0003f04070 */
[----:B------:R-:W-:-:S04]  /*14a0*/  @!P0 IMAD.IADD R13, R13, 0x1, -R10 ;  /* 0x000000010d0d8824 */ /* 0x000fc800078e0a0a */
[----:B------:R-:W-:-:S05]  /*14b0*/  @!P1 IMAD.MOV R13, RZ, RZ, -R13 ;  /* 0x000000ffff0d9224 */ /* 0x000fca00078e0a0d */
[----:B------:R-:W-:-:S05]  /*14c0*/  SEL R13, R11, R13, !P4 ;  /* 0x0000000d0b0d7207 */ /* 0x000fca0006000000 */
[----:B------:R-:W-:-:S05]  /*14d0*/  IMAD.U32 R13, R13, 0x10000, RZ ;  /* 0x000100000d0d7824 */ /* 0x000fca00078e00ff */
[----:B------:R-:W-:-:S04]  /*14e0*/  LEA.HI.SX32 R14, P0, R13, R18, 0x11 ;  /* 0x000000120d0e7211 */ /* 0x000fc80007818aff */
[----:B------:R-:W-:-:S05]  /*14f0*/  LEA.HI.X.SX32 R15, R13, R19, 0x1, P0 ;  /* 0x000000130d0f7211 */ /* 0x000fca00000f0eff */
[----:B------:R-:W2:Y:S02]  /*1500*/  LD.E.U16 R12, desc[UR36][R14.64] ;  /* 0x000000240e0c7980 */ /* 0x000ea4000c101500 */
[----:B--2---:R-:W-:-:S13]  /*1510*/  ISETP.NE.AND P0, PT, R12, RZ, PT ;  /* 0x000000ff0c00720c */ /* 0x004fda0003f05270 */
[----:B------:R-:W-:Y:S05]  /*1520*/  @P0 BRA `(.L_x_17) ;  /* 0x0000000000480947 */ /* 0x000fea0003800000 */
[----:B------:R-:W-:-:S04]  /*1530*/  IADD3 R21, PT, PT, R7, 0x1, -R20 ;  /* 0x0000000107157810 */ /* 0x000fc80007ffe814 */
        /* <DEDUP_REMOVED lines=13> */
[----:B------:R-:W2:Y:S01]  /*1610*/  LD.E.U16 R12, desc[UR36][R26.64] ;  /* 0x000000241a0c7980 */ /* 0x000ea2000c101500 */
[----:B------:R-:W0:Y:S01]  /*1620*/  S2R R21, SR_TID.X ;  /* 0x0000000000157919 */ /* 0x000e220000002100 */
[----:B--2---:R-:W-:-:S13]  /*1630*/  ISETP.NE.AND P0, PT, R12, RZ, PT ;  /* 0x000000ff0c00720c */ /* 0x004fda0003f05270 */
[----:B0-----:R-:W-:Y:S05]  /*1640*/  @!P0 BRA `(.L_x_18) ;  /* 0x0000000000488947 */ /* 0x001fea0003800000 */
.L_x_17:
[----:B------:R-:W-:Y:S05]  /*1650*/  BSYNC.RECONVERGENT B7 ;  /* 0x0000000000077941 */ /* 0x000fea0003800200 */
.L_x_16:
[----:B------:R-:W-:Y:S01]  /*1660*/  MOV R2, 0x8 ;  /* 0x0000000800027802 */ /* 0x000fe20000000f00 */
[----:B------:R-:W-:Y:S02]  /*1670*/  IMAD.MOV.U32 R4, RZ, RZ, R22 ;  /* 0x000000ffff047224 */ /* 0x000fe400078e0016 */
[----:B------:R-:W-:Y:S01]  /*1680*/  IMAD.MOV.U32 R5, RZ, RZ, R23 ;  /* 0x000000ffff057224 */ /* 0x000fe200078e0017 */
[----:B------:R0:W1:Y:S06]  /*1690*/  LDC.64 R6, c[0x4][R2] ;  /* 0x0100000002067b82 */ /* 0x00006c0000000a00 */
[----:B------:R-:W-:-:S07]  /*16a0*/  LEPC R20, `(.L_x_19) ;  /* 0x000000001014794e */ /* 0x000fce0000000000 */
[----:B01----:R-:W-:Y:S05]  /*16b0*/  CALL.ABS.NOINC R6 ;  /* 0x0000000006007343 */ /* 0x003fea0003c00000 */
.L_x_19:
[----:B------:R0:W1:Y:S01]  /*16c0*/  LDC.64 R6, c[0x4][R2] ;  /* 0x0100000002067b82 */ /* 0x0000620000000a00 */
[----:B------:R-:W-:Y:S02]  /*16d0*/  IMAD.MOV.U32 R4, RZ, RZ, R18 ;  /* 0x000000ffff047224 */ /* 0x000fe400078e0012 */
[----:B------:R-:W-:-:S07]  /*16e0*/  IMAD.MOV.U32 R5, RZ, RZ, R19 ;  /* 0x000000ffff057224 */ /* 0x000fce00078e0013 */
[----:B------:R-:W-:-:S07]  /*16f0*/  LEPC R20, `(.L_x_20) ;  /* 0x000000001014794e */ /* 0x000fce0000000000 */
[----:B01----:R-:W-:Y:S05]  /*1700*/  CALL.ABS.NOINC R6 ;  /* 0x0000000006007343 */ /* 0x003fea0003c00000 */
.L_x_20:
[----:B------:R-:W0:Y:S01]  /*1710*/  LDC.64 R2, c[0x4][R2] ;  /* 0x0100000002027b82 */ /* 0x000e220000000a00 */
[----:B------:R-:W-:Y:S02]  /*1720*/  IMAD.MOV.U32 R4, RZ, RZ, R16 ;  /* 0x000000ffff047224 */ /* 0x000fe400078e0010 */
[----:B------:R-:W-:-:S07]  /*1730*/  IMAD.MOV.U32 R5, RZ, RZ, R17 ;  /* 0x000000ffff057224 */ /* 0x000fce00078e0011 */
[----:B------:R-:W-:-:S07]  /*1740*/  LEPC R20, `(.L_x_21) ;  /* 0x000000001014794e */ /* 0x000fce0000000000 */
[----:B0-----:R-:W-:Y:S05]  /*1750*/  CALL.ABS.NOINC R2 ;  /* 0x0000000002007343 */ /* 0x001fea0003c00000 */
.L_x_21:
[----:B------:R-:W-:Y:S05]  /*1760*/  EXIT ;  /* 0x000000000000794d */ /* 0x000fea0003800000 */
.L_x_18:
[C---:B------:R-:W-:Y:S01]  /*1770*/  IMAD.WIDE.U32 R12, R21.reuse, 0x2, R22 ;  /* 0x00000002150c7825 */ /* 0x040fe200078e0016 */
[----:B------:R0:W-:Y:S04]  /*1780*/  ST.E.U16 desc[UR36][R26.64], R6 ;  /* 0x000000061a007985 */ /* 0x0001e8000c101524 */
[----:B------:R1:W-:Y:S04]  /*1790*/  ST.E.U16 desc[UR36][R14.64], R6 ;  /* 0x000000060e007985 */ /* 0x0003e8000c101524 */
[----:B------:R1:W-:Y:S04]  /*17a0*/  ST.E.U16 desc[UR36][R2.64], R6 ;  /* 0x0000000602007985 */ /* 0x0003e8000c101524 */
[----:B------:R1:W-:Y:S04]  /*17b0*/  ST.E desc[UR36][R4.64+0x8], R20 ;  /* 0x0000081404007985 */ /* 0x0003e8000c101924 */
[----:B------:R-:W2:Y:S01]  /*17c0*/  LD.E.U16 R30, desc[UR36][R12.64] ;  /* 0x000000240c1e7980 */ /* 0x000ea2000c101500 */
[----:B------:R-:W-:Y:S01]  /*17d0*/  VIADD R28, R21, 0x3 ;  /* 0x00000003151c7836 */ /* 0x000fe20000000000 */
[----:B------:R-:W-:Y:S01]  /*17e0*/  IADD3 R29, PT, PT, R7, 0x2, -R21 ;  /* 0x00000002071d7810 */ /* 0x000fe20007ffe815 */
[----:B------:R-:W-:Y:S03]  /*17f0*/  BSSY.RECONVERGENT B6, `(.L_x_22) ;  /* 0x0000020000067945 */ /* 0x000fe60003800200 */
[----:B------:R-:W-:-:S02]  /*1800*/  IABS R32, R28 ;  /* 0x0000001c00207213 */ /* 0x000fc40000000000 */
[----:B------:R-:W-:Y:S02]  /*1810*/  IABS R34, R29 ;  /* 0x0000001d00227213 */ /* 0x000fe40000000000 */
[----:B------:R-:W-:Y:S01]  /*1820*/  ISETP.GE.AND P3, PT, R29, RZ, PT ;  /* 0x000000ff1d00720c */ /* 0x000fe20003f66270 */
[----:B0-----:R-:W-:-:S04]  /*1830*/  IMAD.HI.U32 R27, R9, R32, RZ ;  /* 0x00000020091b7227 */ /* 0x001fc800078e00ff */
[----:B------:R-:W-:Y:S02]  /*1840*/  IMAD R27, R27, R8, R32 ;  /* 0x000000081b1b7224 */ /* 0x000fe400078e0220 */
[----:B------:R-:W-:-:S03]  /*1850*/  IMAD.HI.U32 R9, R9, R34, RZ ;  /* 0x0000002209097227 */ /* 0x000fc600078e00ff */
[----:B------:R-:W-:Y:S01]  /*1860*/  ISETP.GT.U32.AND P0, PT, R10, R27, PT ;  /* 0x0000001b0a00720c */ /* 0x000fe20003f04070 */
[----:B------:R-:W-:-:S05]  /*1870*/  IMAD R9, R9, R8, R34 ;  /* 0x0000000809097224 */ /* 0x000fca00078e0222 */
[----:B------:R-:W-:-:S07]  /*1880*/  ISETP.GT.U32.AND P1, PT, R10, R9, PT ;  /* 0x000000090a00720c */ /* 0x000fce0003f24070 */
[----:B------:R-:W-:-:S05]  /*1890*/  @!P0 IMAD.IADD R27, R27, 0x1, -R10 ;  /* 0x000000011b1b8824 */ /* 0x000fca00078e0a0a */
[----:B------:R-:W-:Y:S01]  /*18a0*/  ISETP.GT.U32.AND P0, PT, R10, R27, PT ;  /* 0x0000001b0a00720c */ /* 0x000fe20003f04070 */
[----:B------:R-:W-:Y:S01]  /*18b0*/  @!P1 IMAD.IADD R9, R9, 0x1, -R10 ;  /* 0x0000000109099824 */ /* 0x000fe200078e0a0a */
[----:B------:R-:W-:-:S04]  /*18c0*/  ISETP.GE.AND P1, PT, R28, RZ, PT ;  /* 0x000000ff1c00720c */ /* 0x000fc80003f26270 */
[----:B------:R-:W-:-:S07]  /*18d0*/  ISETP.GT.U32.AND P2, PT, R10, R9, PT ;  /* 0x000000090a00720c */ /* 0x000fce0003f44070 */
[----:B------:R-:W-:-:S04]  /*18e0*/  @!P0 IMAD.IADD R27, R27, 0x1, -R10 ;  /* 0x000000011b1b8824 */ /* 0x000fc800078e0a0a */
[----:B------:R-:W-:Y:S02]  /*18f0*/  @!P1 IMAD.MOV R27, RZ, RZ, -R27 ;  /* 0x000000ffff1b9224 */ /* 0x000fe400078e0a1b */
[----:B------:R-:W-:-:S03]  /*1900*/  @!P2 IMAD.IADD R9, R9, 0x1, -R10 ;  /* 0x000000010909a824 */ /* 0x000fc600078e0a0a */
[----:B------:R-:W-:Y:S01]  /*1910*/  SEL R27, R11, R27, !P4 ;  /* 0x0000001b0b1b7207 */ /* 0x000fe20006000000 */
[----:B------:R-:W-:-:S05]  /*1920*/  @!P3 IMAD.MOV R9, RZ, RZ, -R9 ;  /* 0x000000ffff09b224 */ /* 0x000fca00078e0a09 */
[----:B------:R-:W-:Y:S02]  /*1930*/  SEL R9, R11, R9, !P4 ;  /* 0x000000090b097207 */ /* 0x000fe40006000000 */
[----:B--2---:R-:W-:-:S13]  /*1940*/  ISETP.NE.AND P0, PT, R30, RZ, PT ;  /* 0x000000ff1e00720c */ /* 0x004fda0003f05270 */
[----:B-1----:R-:W-:Y:S05]  /*1950*/  @P0 BRA `(.L_x_23) ;  /* 0x0000000000240947 */ /* 0x002fea0003800000 */
[----:B------:R-:W-:-:S05]  /*1960*/  IMAD.WIDE.U32 R2, R27, 0x2, R18 ;  /* 0x000000021b027825 */ /* 0x000fca00078e0012 */
[----:B------:R-:W2:Y:S02]  /*1970*/  LD.E.U16 R8, desc[UR36][R2.64] ;  /* 0x0000002402087980 */ /* 0x000ea4000c101500 */
[----:B--2---:R-:W-:-:S13]  /*1980*/  ISETP.NE.AND P0, PT, R8, RZ, PT ;  /* 0x000000ff0800720c */ /* 0x004fda0003f05270 */
[----:B------:R-:W-:Y:S05]  /*1990*/  @P0 BRA `(.L_x_23) ;  /* 0x0000000000140947 */ /* 0x000fea0003800000 */
[----:B------:R-:W-:-:S05]  /*19a0*/  PRMT R15, R9, 0x9910, RZ ;  /* 0x00009910090f7816 */ /* 0x000fca00000000ff */
[----:B------:R-:W-:-:S05]  /*19b0*/  IMAD.WIDE R14, R15, 0x2, R16 ;  /* 0x000000020f0e7825 */ /* 0x000fca00078e0210 */
[----:B------:R-:W2:Y:S02]  /*19c0*/  LD.E.U16 R8, desc[UR36][R14.64] ;  /* 0x000000240e087980 */ /* 0x000ea4000c101500 */
[----:B--2---:R-:W-:-:S13]  /*19d0*/  ISETP.NE.AND P0, PT, R8, RZ, PT ;  /* 0x000000ff0800720c */ /* 0x004fda0003f05270 */
[----:B------:R-:W-:Y:S05]  /*19e0*/  @!P0 BRA `(.L_x_24) ;  /* 0x0000000000488947 */ /* 0x000fea0003800000 */
.L_x_23:
[----:B------:R-:W-:Y:S05]  /*19f0*/  BSYNC.RECONVERGENT B6 ;  /* 0x0000000000067941 */ /* 0x000fea0003800200 */
.L_x_22:
[----:B------:R-:W-:Y:S01]  /*1a00*/  MOV R2, 0x8 ;  /* 0x0000000800027802 */ /* 0x000fe20000000f00 */
[----:B------:R-:W-:Y:S02]  /*1a10*/  IMAD.MOV.U32 R4, RZ, RZ, R22 ;  /* 0x000000ffff047224 */ /* 0x000fe400078e0016 */
[----:B------:R-:W-:Y:S01]  /*1a20*/  IMAD.MOV.U32 R5, RZ, RZ, R23 ;  /* 0x000000ffff057224 */ /* 0x000fe200078e0017 */
[----:B------:R0:W1:Y:S06]  /*1a30*/  LDC.64 R6, c[0x4][R2] ;  /* 0x0100000002067b82 */ /* 0x00006c0000000a00 */
[----:B------:R-:W-:-:S07]  /*1a40*/  LEPC R20, `(.L_x_25) ;  /* 0x000000001014794e */ /* 0x000fce0000000000 */
[----:B01----:R-:W-:Y:S05]  /*1a50*/  CALL.ABS.NOINC R6 ;  /* 0x0000000006007343 */ /* 0x003fea0003c00000 */
.L_x_25:
[----:B------:R0:W1:Y:S01]  /*1a60*/  LDC.64 R6, c[0x4][R2] ;  /* 0x0100000002067b82 */ /* 0x0000620000000a00 */
[----:B------:R-:W-:Y:S02]  /*1a70*/  IMAD.MOV.U32 R4, RZ, RZ, R18 ;  /* 0x000000ffff047224 */ /* 0x000fe400078e0012 */
[----:B------:R-:W-:-:S07]  /*1a80*/  IMAD.MOV.U32 R5, RZ, RZ, R19 ;  /* 0x000000ffff057224 */ /* 0x000fce00078e0013 */
[----:B------:R-:W-:-:S07]  /*1a90*/  LEPC R20, `(.L_x_26) ;  /* 0x000000001014794e */ /* 0x000fce0000000000 */
[----:B01----:R-:W-:Y:S05]  /*1aa0*/  CALL.ABS.NOINC R6 ;  /* 0x0000000006007343 */ /* 0x003fea0003c00000 */
.L_x_26:
[----:B------:R-:W0:Y:S01]  /*1ab0*/  LDC.64 R2, c[0x4][R2] ;  /* 0x0100000002027b82 */ /* 0x000e220000000a00 */
[----:B------:R-:W-:Y:S02]  /*1ac0*/  IMAD.MOV.U32 R4, RZ, RZ, R16 ;  /* 0x000000ffff047224 */ /* 0x000fe400078e0010 */
[----:B------:R-:W-:-:S07]  /*1ad0*/  IMAD.MOV.U32 R5, RZ, RZ, R17 ;  /* 0x000000ffff057224 */ /* 0x000fce00078e0011 */
[----:B------:R-:W-:-:S07]  /*1ae0*/  LEPC R20, `(.L_x_27) ;  /* 0x000000001014794e */ /* 0x000fce0000000000 */
[----:B0-----:R-:W-:Y:S05]  /*1af0*/  CALL.ABS.NOINC R2 ;  /* 0x0000000002007343 */ /* 0x001fea0003c00000 */
.L_x_27:
[----:B------:R-:W-:Y:S05]  /*1b00*/  EXIT ;  /* 0x000000000000794d */ /* 0x000fea0003800000 */
.L_x_24:
[----:B------:R-:W0:Y:S01]  /*1b10*/  LDC.64 R10, c[0x0][0x390] ;  /* 0x0000e400ff0a7b82 */ /* 0x000e220000000a00 */
[----:B------:R1:W-:Y:S04]  /*1b20*/  ST.E.U16 desc[UR36][R14.64], R6 ;  /* 0x000000060e007985 */ /* 0x0003e8000c101524 */
[----:B------:R1:W-:Y:S04]  /*1b30*/  ST.E.U16 desc[UR36][R2.64], R6 ;  /* 0x0000000602007985 */ /* 0x0003e8000c101524 */
[----:B------:R1:W-:Y:S04]  /*1b40*/  ST.E.U16 desc[UR36][R12.64], R6 ;  /* 0x000000060c007985 */ /* 0x0003e8000c101524 */
[----:B------:R1:W-:Y:S04]  /*1b50*/  ST.E desc[UR36][R4.64+0xc], R21 ;  /* 0x00000c1504007985 */ /* 0x0003e8000c101924 */
[----:B0-----:R-:W2:Y:S02]  /*1b60*/  LDG.E R10, desc[UR36][R10.64] ;  /* 0x000000240a0a7981 */ /* 0x001ea4000c1e1900 */
[----:B--2---:R-:W-:-:S13]  /*1b70*/  ISETP.NE.AND P0, PT, R10, RZ, PT ;  /* 0x000000ff0a00720c */ /* 0x004fda0003f05270 */
[----:B-1----:R-:W-:Y:S05]  /*1b80*/  @P0 BRA `(.L_x_28) ;  /* 0x0000000c00400947 */ /* 0x002fea0003800000 */
[----:B------:R-:W-:Y:S01]  /*1b90*/  BSSY.RECONVERGENT B0, `(.L_x_28) ;  /* 0x00000cf000007945 */ /* 0x000fe20003800200 */
[----:B------:R-:W-:Y:S01]  /*1ba0*/  IMAD.MOV.U32 R11, RZ, RZ, 0x4 ;  /* 0x00000004ff0b7424 */ /* 0x000fe200078e00ff */
[----:B------:R-:W-:Y:S01]  /*1bb0*/  PRMT R28, R27, 0x7610, R28 ;  /* 0x000076101b1c7816 */ /* 0x000fe2000000001c */
[----:B------:R-:W-:-:S07]  /*1bc0*/  IMAD.IADD R10, R0, 0x1, -R7 ;  /* 0x00000001000a7824 */ /* 0x000fce00078e0a07 */
.L_x_42:
[----:B0-----:R-:W0:Y:S01]  /*1bd0*/  LDC.U16 R2, c[0x0][0x380] ;  /* 0x0000e000ff027b82 */ /* 0x001e220000000400 */
[C---:B------:R-:W-:Y:S01]  /*1be0*/  PRMT R3, R11.reuse, 0x9910, RZ ;  /* 0x000099100b037816 */ /* 0x040fe200000000ff */
[----:B------:R-:W-:Y:S01]  /*1bf0*/  BSSY.RECONVERGENT B1, `(.L_x_29) ;  /* 0x0000018000017945 */ /* 0x000fe20003800200 */
[----:B------:R-:W-:Y:S02]  /*1c00*/  PRMT R13, R11, 0x7610, R13 ;  /* 0x000076100b0d7816 */ /* 0x000fe4000000000d */
[----:B0-----:R-:W-:-:S04]  /*1c10*/  PRMT R12, R2, 0x9910, RZ ;  /* 0x00009910020c7816 */ /* 0x001fc800000000ff */
[----:B------:R-:W-:-:S13]  /*1c20*/  ISETP.NE.AND P0, PT, R3, R12, PT ;  /* 0x0000000c0300720c */ /* 0x000fda0003f05270 */
[----:B------:R-:W-:Y:S05]  /*1c30*/  @P0 BRA `(.L_x_30) ;  /* 0x00000000004c0947 */ /* 0x000fea0003800000 */
[----:B------:R-:W0:Y:S01]  /*1c40*/  LDC.64 R2, c[0x0][0x390] ;  /* 0x0000e400ff027b82 */ /* 0x000e220000000a00 */
[----:B------:R-:W-:Y:S01]  /*1c50*/  IMAD.MOV.U32 R7, RZ, RZ, 0x1 ;  /* 0x00000001ff077424 */ /* 0x000fe200078e00ff */
[----:B------:R-:W-:-:S04]  /*1c60*/  ISETP.NE.AND P0, PT, R12, RZ, PT ;  /* 0x000000ff0c00720c */ /* 0x000fc80003f05270 */
[----:B0-----:R0:W-:Y:S09]  /*1c70*/  STG.E desc[UR36][R2.64], R7 ;  /* 0x0000000702007986 */ /* 0x0011f2000c101924 */
[----:B------:R-:W-:Y:S05]  /*1c80*/  @!P0 BRA `(.L_x_30) ;  /* 0x0000000000388947 */ /* 0x000fea0003800000 */
[----:B------:R-:W-:Y:S02]  /*1c90*/  IMAD.MOV.U32 R15, RZ, RZ, RZ ;  /* 0x000000ffff0f7224 */ /* 0x000fe400078e00ff */
[----:B------:R-:W-:-:S07]  /*1ca0*/  IMAD.MOV.U32 R21, RZ, RZ, RZ ;  /* 0x000000ffff157224 */ /* 0x000fce00078e00ff */
.L_x_31:
[----:B0-----:R-:W-:Y:S01]  /*1cb0*/  IADD3 R2, P0, PT, R4, R15, RZ ;  /* 0x0000000f04027210 */ /* 0x001fe20007f1e0ff */
[----:B------:R-:W0:Y:S04]  /*1cc0*/  LDCU.64 UR4, c[0x0][0x388] ;  /* 0x00007100ff0477ac */ /* 0x000e280008000a00 */
[----:B-1----:R-:W-:-:S06]  /*1cd0*/  IMAD.X R3, R5, 0x1, R21, P0 ;  /* 0x0000000105037824 */ /* 0x002fcc00000e0615 */
[----:B------:R-:W2:Y:S01]  /*1ce0*/  LD.E.U8 R3, desc[UR36][R2.64] ;  /* 0x0000002402037980 */ /* 0x000ea2000c101100 */
[----:B0-----:R-:W-:-:S04]  /*1cf0*/  IADD3 R6, P0, PT, R15, UR4, RZ ;  /* 0x000000040f067c10 */ /* 0x001fc8000ff1e0ff */
[----:B------:R-:W-:Y:S02]  /*1d00*/  IADD3.X R7, PT, PT, R21, UR5, RZ, P0, !PT ;  /* 0x0000000515077c10 */ /* 0x000fe400087fe4ff */
[----:B------:R-:W-:-:S05]  /*1d10*/  IADD3 R15, P0, PT, R15, 0x1, RZ ;  /* 0x000000010f0f7810 */ /* 0x000fca0007f1e0ff */
[----:B------:R-:W-:Y:S01]  /*1d20*/  IMAD.X R21, RZ, RZ, R21, P0 ;  /* 0x000000ffff157224 */ /* 0x000fe200000e0615 */
[----:B------:R-:W-:-:S04]  /*1d30*/  ISETP.GE.U32.AND P0, PT, R15, R24, PT ;  /* 0x000000180f00720c */ /* 0x000fc80003f06070 */
[----:B------:R-:W-:Y:S01]  /*1d40*/  ISETP.GE.U32.AND.EX P0, PT, R21, R25, PT, P0 ;  /* 0x000000191500720c */ /* 0x000fe20003f06100 */
[----:B--2---:R1:W-:-:S12]  /*1d50*/  STG.E.U8 desc[UR36][R6.64], R3 ;  /* 0x0000000306007986 */ /* 0x0043d8000c101124 */
[----:B------:R-:W-:Y:S05]  /*1d60*/  @!P0 BRA `(.L_x_31) ;  /* 0xfffffffc00d08947 */ /* 0x000fea000383ffff */
.L_x_30:
[----:B------:R-:W-:Y:S05]  /*1d70*/  BSYNC.RECONVERGENT B1 ;  /* 0x0000000000017941 */ /* 0x000fea0003800200 */
.L_x_29:
[----:B------:R-:W-:-:S05]  /*1d80*/  PRMT R15, R11, 0x9910, RZ ;  /* 0x000099100b0f7816 */ /* 0x000fca00000000ff */
[----:B01----:R-:W-:-:S05]  /*1d90*/  IMAD.WIDE R2, R15, 0x4, R4 ;  /* 0x000000040f027825 */ /* 0x003fca00078e0204 */
[----:B------:R-:W2:Y:S01]  /*1da0*/  LD.E R8, desc[UR36][R2.64] ;  /* 0x0000002402087980 */ /* 0x000ea2000c101900 */
[----:B------:R-:W-:Y:S01]  /*1db0*/  BSSY.RECONVERGENT B1, `(.L_x_32) ;  /* 0x000002f000017945 */ /* 0x000fe20003800200 */
[----:B------:R-:W-:Y:S02]  /*1dc0*/  IMAD.MOV.U32 R14, RZ, RZ, 0xffff ;  /* 0x0000ffffff0e7424 */ /* 0x000fe400078e00ff */
[----:B------:R-:W-:Y:S02]  /*1dd0*/  IMAD.MOV.U32 R20, RZ, RZ, 0xffff ;  /* 0x0000ffffff147424 */ /* 0x000fe400078e00ff */
[----:B------:R-:W-:Y:S02]  /*1de0*/  IMAD.MOV.U32 R26, RZ, RZ, 0xffff ;  /* 0x0000ffffff1a7424 */ /* 0x000fe400078e00ff */
[C---:B--2---:R-:W-:Y:S01]  /*1df0*/  VIADD R21, R8.reuse, 0x1 ;  /* 0x0000000108157836 */ /* 0x044fe20000000000 */
[----:B------:R-:W-:-:S04]  /*1e00*/  ISETP.NE.AND P1, PT, R8, -0x1, PT ;  /* 0xffffffff0800780c */ /* 0x000fc80003f25270 */
[----:B------:R0:W-:Y:S01]  /*1e10*/  ST.E desc[UR36][R2.64], R21 ;  /* 0x0000001502007985 */ /* 0x0001e2000c101924 */
[----:B------:R-:W-:-:S08]  /*1e20*/  ISETP.GE.AND P0, PT, R21, R12, PT ;  /* 0x0000000c1500720c */ /* 0x000fd00003f06270 */
[----:B------:R-:W-:Y:S05]  /*1e30*/  @!P1 BRA `(.L_x_33) ;  /* 0x0000000000989947 */ /* 0x000fea0003800000 */
[----:B------:R-:W-:Y:S01]  /*1e40*/  IABS R14, R0 ;  /* 0x00000000000e7213 */ /* 0x000fe20000000000 */
[----:B------:R-:W-:Y:S01]  /*1e50*/  IMAD.IADD R20, R15, 0x1, R8 ;  /* 0x000000010f147824 */ /* 0x000fe200078e0208 */
[----:B------:R-:W-:Y:S02]  /*1e60*/  IADD3 R26, PT, PT, -R8, R10, R15 ;  /* 0x0000000a081a7210 */ /* 0x000fe40007ffe10f */
[----:B------:R-:W1:Y:S01]  /*1e70*/  I2F.RP R27, R14 ;  /* 0x0000000e001b7306 */ /* 0x000e620000209400 */
[----:B------:R-:W-:Y:S02]  /*1e80*/  IABS R30, R0 ;  /* 0x00000000001e7213 */ /* 0x000fe40000000000 */
[----:B------:R-:W-:-:S03]  /*1e90*/  ISETP.GE.AND P4, PT, R26, RZ, PT ;  /* 0x000000ff1a00720c */ /* 0x000fc60003f86270 */
[----:B------:R-:W-:Y:S02]  /*1ea0*/  IMAD.MOV R31, RZ, RZ, -R30 ;  /* 0x000000ffff1f7224 */ /* 0x000fe400078e0a1e */
[----:B-1----:R-:W1:Y:S02]  /*1eb0*/  MUFU.RCP R27, R27 ;  /* 0x0000001b001b7308 */ /* 0x002e640000001000 */
[----:B-1----:R-:W-:Y:S01]  /*1ec0*/  VIADD R6, R27, 0xffffffe ;  /* 0x0ffffffe1b067836 */ /* 0x002fe20000000000 */
[----:B------:R-:W-:Y:S02]  /*1ed0*/  IABS R27, R26 ;  /* 0x0000001a001b7213 */ /* 0x000fe40000000000 */
[----:B------:R-:W-:-:S03]  /*1ee0*/  PRMT R26, R8, 0x7610, R26 ;  /* 0x00007610081a7816 */ /* 0x000fc6000000001a */
[----:B------:R1:W2:Y:S01]  /*1ef0*/  F2I.FTZ.U32.TRUNC.NTZ R7, R6 ;  /* 0x0000000600077305 */ /* 0x0002a2000021f000 */
[----:B------:R-:W-:Y:S02]  /*1f00*/  IMAD.MOV.U32 R30, RZ, RZ, R27 ;  /* 0x000000ffff1e7224 */ /* 0x000fe400078e001b */
[----:B-1----:R-:W-:Y:S02]  /*1f10*/  IMAD.MOV.U32 R6, RZ, RZ, RZ ;  /* 0x000000ffff067224 */ /* 0x002fe400078e00ff */
[----:B--2---:R-:W-:-:S04]  /*1f20*/  IMAD.MOV R29, RZ, RZ, -R7 ;  /* 0x000000ffff1d7224 */ /* 0x004fc800078e0a07 */
[----:B------:R-:W-:-:S04]  /*1f30*/  IMAD R29, R29, R14, RZ ;  /* 0x0000000e1d1d7224 */ /* 0x000fc800078e02ff */
[----:B------:R-:W-:Y:S01]  /*1f40*/  IMAD.HI.U32 R29, R7, R29, R6 ;  /* 0x0000001d071d7227 */ /* 0x000fe200078e0006 */
[----:B------:R-:W-:-:S05]  /*1f50*/  IABS R7, R20 ;  /* 0x0000001400077213 */ /* 0x000fca0000000000 */
[----:B------:R-:W-:-:S04]  /*1f60*/  IMAD.HI.U32 R6, R29, R7, RZ ;  /* 0x000000071d067227 */ /* 0x000fc800078e00ff */
[----:B------:R-:W-:-:S04]  /*1f70*/  IMAD.HI.U32 R27, R29, R30, RZ ;  /* 0x0000001e1d1b7227 */ /* 0x000fc800078e00ff */
[-C--:B------:R-:W-:Y:S02]  /*1f80*/  IMAD R7, R6, R31.reuse, R7 ;  /* 0x0000001f06077224 */ /* 0x080fe400078e0207 */
[----:B------:R-:W-:-:S03]  /*1f90*/  IMAD R27, R27, R31, R30 ;  /* 0x0000001f1b1b7224 */ /* 0x000fc600078e021e */
[C---:B------:R-:W-:Y:S02]  /*1fa0*/  ISETP.GT.U32.AND P1, PT, R14.reuse, R7, PT ;  /* 0x000000070e00720c */ /* 0x040fe40003f24070 */
[----:B------:R-:W-:-:S11]  /*1fb0*/  ISETP.GT.U32.AND P2, PT, R14, R27, PT ;  /* 0x0000001b0e00720c */ /* 0x000fd60003f44070 */
[--C-:B------:R-:W-:Y:S02]  /*1fc0*/  @!P1 IMAD.IADD R7, R7, 0x1, -R14.reuse ;  /* 0x0000000107079824 */ /* 0x100fe400078e0a0e */
[----:B------:R-:W-:Y:S01]  /*1fd0*/  @!P2 IMAD.IADD R27, R27, 0x1, -R14 ;  /* 0x000000011b1ba824 */ /* 0x000fe200078e0a0e */
[----:B------:R-:W-:Y:S02]  /*1fe0*/  ISETP.GE.AND P2, PT, R20, RZ, PT ;  /* 0x000000ff1400720c */ /* 0x000fe40003f46270 */
[C---:B------:R-:W-:Y:S02]  /*1ff0*/  ISETP.GT.U32.AND P1, PT, R14.reuse, R7, PT ;  /* 0x000000070e00720c */ /* 0x040fe40003f24070 */
[----:B------:R-:W-:Y:S02]  /*2000*/  ISETP.GT.U32.AND P3, PT, R14, R27, PT ;  /* 0x0000001b0e00720c */ /* 0x000fe40003f64070 */
[----:B------:R-:W-:-:S09]  /*2010*/  LOP3.LUT R20, RZ, R0, RZ, 0x33, !PT ;  /* 0x00000000ff147212 */ /* 0x000fd200078e33ff */
[--C-:B------:R-:W-:Y:S01]  /*2020*/  @!P1 IMAD.IADD R7, R7, 0x1, -R14.reuse ;  /* 0x0000000107079824 */ /* 0x100fe200078e0a0e */
[----:B------:R-:W-:Y:S01]  /*2030*/  ISETP.NE.AND P1, PT, R0, RZ, PT ;  /* 0x000000ff0000720c */ /* 0x000fe20003f25270 */
[----:B------:R-:W-:Y:S02]  /*2040*/  @!P3 IMAD.IADD R27, R27, 0x1, -R14 ;  /* 0x000000011b1bb824 */ /* 0x000fe400078e0a0e */
[----:B------:R-:W-:Y:S02]  /*2050*/  @!P2 IMAD.MOV R7, RZ, RZ, -R7 ;  /* 0x000000ffff07a224 */ /* 0x000fe400078e0a07 */
[----:B------:R-:W-:-:S03]  /*2060*/  @!P4 IMAD.MOV R27, RZ, RZ, -R27 ;  /* 0x000000ffff1bc224 */ /* 0x000fc600078e0a1b */
[C---:B------:R-:W-:Y:S02]  /*2070*/  SEL R7, R20.reuse, R7, !P1 ;  /* 0x0000000714077207 */ /* 0x040fe40004800000 */
[----:B------:R-:W-:Y:S02]  /*2080*/  SEL R20, R20, R27, !P1 ;  /* 0x0000001b14147207 */ /* 0x000fe40004800000 */
[----:B------:R-:W-:-:S07]  /*2090*/  PRMT R14, R7, 0x7610, R14 ;  /* 0x00007610070e7816 */ /* 0x000fce000000000e */
.L_x_33:
[----:B------:R-:W-:Y:S05]  /*20a0*/  BSYNC.RECONVERGENT B1 ;  /* 0x0000000000017941 */ /* 0x000fea0003800200 */
.L_x_32:
[----:B------:R-:W-:Y:S04]  /*20b0*/  BSSY.RECONVERGENT B1, `(.L_x_34) ;  /* 0x000004b000017945 */ /* 0x000fe80003800200 */
[----:B------:R-:W-:Y:S05]  /*20c0*/  @P0 BRA `(.L_x_35) ;  /* 0x0000000400240947 */ /* 0x000fea0003800000 */
[----:B------:R-:W-:-:S04]  /*20d0*/  IABS R27, R0 ;  /* 0x00000000001b7213 */ /* 0x000fc80000000000 */
[----:B------:R-:W1:Y:S08]  /*20e0*/  I2F.RP R6, R27 ;  /* 0x0000001b00067306 */ /* 0x000e700000209400 */
[----:B-1----:R-:W1:Y:S02]  /*20f0*/  MUFU.RCP R6, R6 ;  /* 0x0000000600067308 */ /* 0x002e640000001000 */
[----:B-1----:R-:W-:-:S06]  /*2100*/  VIADD R9, R6, 0xffffffe ;  /* 0x0ffffffe06097836 */ /* 0x002fcc0000000000 */
[----:B------:R-:W1:Y:S02]  /*2110*/  F2I.FTZ.U32.TRUNC.NTZ R9, R9 ;  /* 0x0000000900097305 */ /* 0x000e64000021f000 */
[----:B-1----:R-:W-:-:S04]  /*2120*/  IMAD.MOV R8, RZ, RZ, -R9 ;  /* 0x000000ffff087224 */ /* 0x002fc800078e0a09 */
[----:B------:R-:W-:Y:S02]  /*2130*/  IMAD R7, R8, R27, RZ ;  /* 0x0000001b08077224 */ /* 0x000fe400078e02ff */
[----:B------:R-:W-:-:S04]  /*2140*/  IMAD.MOV.U32 R8, RZ, RZ, RZ ;  /* 0x000000ffff087224 */ /* 0x000fc800078e00ff */
[----:B------:R-:W-:-:S07]  /*2150*/  IMAD.HI.U32 R8, R9, R7, R8 ;  /* 0x0000000709087227 */ /* 0x000fce00078e0008 */
.L_x_38:
[----:B------:R-:W-:Y:S02]  /*2160*/  IMAD.MOV.U32 R6, RZ, RZ, R22 ;  /* 0x000000ffff067224 */ /* 0x000fe400078e0016 */
[----:B------:R-:W-:Y:S02]  /*2170*/  IMAD.MOV.U32 R7, RZ, RZ, R23 ;  /* 0x000000ffff077224 */ /* 0x000fe400078e0017 */
[----:B------:R-:W-:-:S06]  /*2180*/  IMAD.WIDE R6, R21, 0x2, R6 ;  /* 0x0000000215067825 */ /* 0x000fcc00078e0206 */
[----:B------:R1:W2:Y:S01]  /*2190*/  LD.E.U16 R6, desc[UR36][R6.64] ;  /* 0x0000002406067980 */ /* 0x0002a2000c101500 */
[-C--:B------:R-:W-:Y:S01]  /*21a0*/  IABS R28, R0.reuse ;  /* 0x00000000001c7213 */ /* 0x080fe20000000000 */
[----:B------:R-:W-:Y:S01]  /*21b0*/  IMAD.IADD R29, R15, 0x1, R21 ;  /* 0x000000010f1d7824 */ /* 0x000fe200078e0215 */
[----:B------:R-:W-:Y:S01]  /*21c0*/  IABS R32, R0 ;  /* 0x0000000000207213 */ /* 0x000fe20000000000 */
[----:B------:R-:W-:Y:S01]  /*21d0*/  BSSY.RELIABLE B2, `(.L_x_36) ;  /* 0x0000034000027945 */ /* 0x000fe20003800100 */
[----:B------:R-:W3:Y:S02]  /*21e0*/  I2F.RP R30, R28 ;  /* 0x0000001c001e7306 */ /* 0x000ee40000209400 */
[----:B------:R-:W-:Y:S01]  /*21f0*/  IABS R31, R29 ;  /* 0x0000001d001f7213 */ /* 0x000fe20000000000 */
[----:B-1----:R-:W-:-:S04]  /*2200*/  IMAD.MOV R7, RZ, RZ, -R32 ;  /* 0x000000ffff077224 */ /* 0x002fc800078e0a20 */
[----:B------:R-:W-:Y:S01]  /*2210*/  IMAD.HI.U32 R8, R8, R31, RZ ;  /* 0x0000001f08087227 */ /* 0x000fe200078e00ff */
[----:B---3--:R-:W1:Y:S03]  /*2220*/  MUFU.RCP R30, R30 ;  /* 0x0000001e001e7308 */ /* 0x008e660000001000 */
[----:B-1----:R-:W-:Y:S02]  /*2230*/  VIADD R9, R30, 0xffffffe ;  /* 0x0ffffffe1e097836 */ /* 0x002fe40000000000 */
[----:B------:R-:W-:Y:S02]  /*2240*/  IMAD R30, R8, R7, R31 ;  /* 0x00000007081e7224 */ /* 0x000fe400078e021f */
[----:B------:R-:W-:Y:S02]  /*2250*/  IMAD.MOV.U32 R8, RZ, RZ, RZ ;  /* 0x000000ffff087224 */ /* 0x000fe400078e00ff */
[----:B------:R-:W1:Y:S01]  /*2260*/  F2I.FTZ.U32.TRUNC.NTZ R9, R9 ;  /* 0x0000000900097305 */ /* 0x000e62000021f000 */
[----:B------:R-:W-:-:S13]  /*2270*/  ISETP.GT.U32.AND P0, PT, R27, R30, PT ;  /* 0x0000001e1b00720c */ /* 0x000fda0003f04070 */
[----:B------:R-:W-:Y:S02]  /*2280*/  @!P0 IMAD.IADD R30, R30, 0x1, -R28 ;  /* 0x000000011e1e8824 */ /* 0x000fe400078e0a1c */
[----:B-1----:R-:W-:-:S03]  /*2290*/  IMAD.MOV R33, RZ, RZ, -R9 ;  /* 0x000000ffff217224 */ /* 0x002fc600078e0a09 */
[----:B------:R-:W-:Y:S01]  /*22a0*/  ISETP.GT.U32.AND P0, PT, R27, R30, PT ;  /* 0x0000001e1b00720c */ /* 0x000fe20003f04070 */
[----:B------:R-:W-:Y:S02]  /*22b0*/  IMAD R31, R33, R28, RZ ;  /* 0x0000001c211f7224 */ /* 0x000fe400078e02ff */
[----:B------:R-:W-:Y:S02]  /*22c0*/  IMAD.MOV.U32 R27, RZ, RZ, R28 ;  /* 0x000000ffff1b7224 */ /* 0x000fe400078e001c */
[----:B------:R-:W-:Y:S01]  /*22d0*/  IMAD.HI.U32 R8, R9, R31, R8 ;  /* 0x0000001f09087227 */ /* 0x000fe200078e0008 */
[----:B------:R-:W-:-:S04]  /*22e0*/  IADD3 R31, PT, PT, -R21, R10, R15 ;  /* 0x0000000a151f7210 */ /* 0x000fc80007ffe10f */
[----:B------:R-:W-:Y:S02]  /*22f0*/  IABS R9, R31 ;  /* 0x0000001f00097213 */ /* 0x000fe40000000000 */
[----:B------:R-:W-:Y:S01]  /*2300*/  ISETP.GE.AND P3, PT, R31, RZ, PT ;  /* 0x000000ff1f00720c */ /* 0x000fe20003f66270 */
[----:B------:R-:W-:Y:S02]  /*2310*/  @!P0 IMAD.IADD R30, R30, 0x1, -R28 ;  /* 0x000000011e1e8824 */ /* 0x000fe400078e0a1c */
[----:B------:R-:W-:-:S04]  /*2320*/  IMAD.HI.U32 R32, R8, R9, RZ ;  /* 0x0000000908207227 */ /* 0x000fc800078e00ff */
[----:B------:R-:W-:Y:S01]  /*2330*/  IMAD R7, R32, R7, R9 ;  /* 0x0000000720077224 */ /* 0x000fe200078e0209 */
[----:B------:R-:W-:-:S04]  /*2340*/  LOP3.LUT R9, RZ, R0, RZ, 0x33, !PT ;  /* 0x00000000ff097212 */ /* 0x000fc800078e33ff */
[----:B------:R-:W-:-:S13]  /*2350*/  ISETP.GT.U32.AND P1, PT, R27, R7, PT ;  /* 0x000000071b00720c */ /* 0x000fda0003f24070 */
[----:B------:R-:W-:Y:S01]  /*2360*/  @!P1 IMAD.IADD R7, R7, 0x1, -R28 ;  /* 0x0000000107079824 */ /* 0x000fe200078e0a1c */
[----:B------:R-:W-:-:S04]  /*2370*/  ISETP.GE.AND P1, PT, R29, RZ, PT ;  /* 0x000000ff1d00720c */ /* 0x000fc80003f26270 */
[----:B------:R-:W-:-:S09]  /*2380*/  ISETP.GT.U32.AND P2, PT, R27, R7, PT ;  /* 0x000000071b00720c */ /* 0x000fd20003f44070 */
[----:B------:R-:W-:-:S04]  /*2390*/  @!P1 IMAD.MOV R30, RZ, RZ, -R30 ;  /* 0x000000ffff1e9224 */ /* 0x000fc800078e0a1e */
[----:B------:R-:W-:Y:S01]  /*23a0*/  @!P2 IMAD.IADD R7, R7, 0x1, -R28 ;  /* 0x000000010707a824 */ /* 0x000fe200078e0a1c */
[----:B------:R-:W-:-:S03]  /*23b0*/  ISETP.NE.AND P2, PT, R0, RZ, PT ;  /* 0x000000ff0000720c */ /* 0x000fc60003f45270 */
[----:B------:R-:W-:Y:S01]  /*23c0*/  @!P3 IMAD.MOV R7, RZ, RZ, -R7 ;  /* 0x000000ffff07b224 */ /* 0x000fe200078e0a07 */
[----:B------:R-:W-:-:S04]  /*23d0*/  SEL R28, R9, R30, !P2 ;  /* 0x0000001e091c7207 */ /* 0x000fc80005000000 */
[----:B------:R-:W-:-:S04]  /*23e0*/  SEL R7, R9, R7, !P2 ;  /* 0x0000000709077207 */ /* 0x000fc80005000000 */
[----:B------:R-:W-:Y:S02]  /*23f0*/  PRMT R9, R7, 0x7610, R9 ;  /* 0x0000761007097816 */ /* 0x000fe40000000009 */
[----:B--2---:R-:W-:-:S13]  /*2400*/  ISETP.NE.AND P0, PT, R6, RZ, PT ;  /* 0x000000ff0600720c */ /* 0x004fda0003f05270 */
[----:B------:R-:W-:Y:S05]  /*2410*/  @P0 BRA `(.L_x_37) ;  /* 0x00000000003c0947 */ /* 0x000fea0003800000 */
[----:B------:R-:W-:Y:S01]  /*2420*/  PRMT R29, R28, 0x9910, RZ ;  /* 0x000099101c1d7816 */ /* 0x000fe200000000ff */
[----:B------:R-:W-:Y:S02]  /*2430*/  IMAD.MOV.U32 R6, RZ, RZ, R18 ;  /* 0x000000ffff067224 */ /* 0x000fe400078e0012 */
[----:B------:R-:W-:Y:S02]  /*2440*/  IMAD.MOV.U32 R7, RZ, RZ, R19 ;  /* 0x000000ffff077224 */ /* 0x000fe400078e0013 */
[----:B------:R-:W-:-:S06]  /*2450*/  IMAD.WIDE R6, R29, 0x2, R6 ;  /* 0x000000021d067825 */ /* 0x000fcc00078e0206 */
[----:B------:R-:W2:Y:S02]  /*2460*/  LD.E.U16 R6, desc[UR36][R6.64] ;  /* 0x0000002406067980 */ /* 0x000ea4000c101500 */
        /* <DEDUP_REMOVED lines=8> */
[----:B------:R-:W-:Y:S05]  /*24f0*/  @!P0 BREAK.RELIABLE B2 ;  /* 0x0000000000028942 */ /* 0x000fea0003800100 */
[----:B------:R-:W-:Y:S05]  /*2500*/  @!P0 BRA `(.L_x_35) ;  /* 0x0000000000148947 */ /* 0x000fea0003800000 */
.L_x_37:
[----:B------:R-:W-:Y:S05]  /*2510*/  BSYNC.RELIABLE B2 ;  /* 0x0000000000027941 */ /* 0x000fea0003800100 */
.L_x_36:
[----:B0-----:R-:W-:-:S05]  /*2520*/  VIADD R21, R21, 0x1 ;  /* 0x0000000115157836 */ /* 0x001fca0000000000 */
[----:B------:R1:W-:Y:S01]  /*2530*/  ST.E desc[UR36][R2.64], R21 ;  /* 0x0000001502007985 */ /* 0x0003e2000c101924 */
[----:B------:R-:W-:-:S13]  /*2540*/  ISETP.GE.AND P0, PT, R21, R12, PT ;  /* 0x0000000c1500720c */ /* 0x000fda0003f06270 */
[----:B-1----:R-:W-:Y:S05]  /*2550*/  @!P0 BRA `(.L_x_38) ;  /* 0xfffffffc00008947 */ /* 0x002fea000383ffff */
.L_x_35:
[----:B------:R-:W-:Y:S05]  /*2560*/  BSYNC.RECONVERGENT B1 ;  /* 0x0000000000017941 */ /* 0x000fea0003800200 */
.L_x_34:
[----:B------:R-:W-:Y:S02]  /*2570*/  PRMT R29, R20, 0x9910, RZ ;  /* 0x00009910141d7816 */ /* 0x000fe400000000ff */
[----:B------:R-:W-:Y:S02]  /*2580*/  PRMT R27, R14, 0x9910, RZ ;  /* 0x000099100e1b7816 */ /* 0x000fe400000000ff */
[----:B------:R-:W-:Y:S02]  /*2590*/  ISETP.NE.AND P0, PT, R29, -0x1, PT ;  /* 0xffffffff1d00780c */ /* 0x000fe40003f05270 */
[----:B------:R-:W-:Y:S02]  /*25a0*/  PRMT R31, R26, 0x9910, RZ ;  /* 0x000099101a1f7816 */ /* 0x000fe400000000ff */
[----:B------:R-:W-:-:S04]  /*25b0*/  ISETP.EQ.OR P0, PT, R27, -0x1, !P0 ;  /* 0xffffffff1b00780c */ /* 0x000fc80004702670 */
[----:B------:R-:W-:-:S13]  /*25c0*/  ISETP.EQ.OR P0, PT, R31, -0x1, P0 ;  /* 0xffffffff1f00780c */ /* 0x000fda0000702670 */
[----:B------:R-:W-:Y:S02]  /*25d0*/  @!P0 IMAD.MOV.U32 R6, RZ, RZ, R16 ;  /* 0x000000ffff068224 */ /* 0x000fe400078e0010 */
[----:B------:R-:W-:Y:S02]  /*25e0*/  @!P0 IMAD.MOV.U32 R7, RZ, RZ, R17 ;  /* 0x000000ffff078224 */ /* 0x000fe400078e0011 */
[----:B------:R-:W-:Y:S02]  /*25f0*/  @!P0 IMAD.MOV.U32 R14, RZ, RZ, R22 ;  /* 0x000000ffff0e8224 */ /* 0x000fe400078e0016 */
[----:B------:R-:W-:Y:S02]  /*2600*/  @!P0 IMAD.MOV.U32 R15, RZ, RZ, R23 ;  /* 0x000000ffff0f8224 */ /* 0x000fe400078e0017 */
[----:B------:R-:W-:-:S04]  /*2610*/  @!P0 IMAD.WIDE R6, R29, 0x2, R6 ;  /* 0x000000021d068825 */ /* 0x000fc800078e0206 */
[----:B------:R-:W-:Y:S01]  /*2620*/  @!P0 IMAD.WIDE R26, R27, 0x2, R18 ;  /* 0x000000021b1a8825 */ /* 0x000fe200078e0212 */
[----:B------:R1:W-:Y:S03]  /*2630*/  @!P0 ST.E.U16 desc[UR36][R6.64], RZ ;  /* 0x000000ff06008985 */ /* 0x0003e6000c101524 */
[----:B------:R-:W-:Y:S01]  /*2640*/  @!P0 IMAD.WIDE R14, R31, 0x2, R14 ;  /* 0x000000021f0e8825 */ /* 0x000fe200078e020e */
[----:B------:R-:W-:Y:S04]  /*2650*/  @!P0 ST.E.U16 desc[UR36][R26.64], RZ ;  /* 0x000000ff1a008985 */ /* 0x000fe8000c101524 */
[----:B------:R2:W-:Y:S04]  /*2660*/  @!P0 ST.E.U16 desc[UR36][R14.64], RZ ;  /* 0x000000ff0e008985 */ /* 0x0005e8000c101524 */
[----:B0-----:R-:W3:Y:S01]  /*2670*/  @!P0 LD.E R21, desc[UR36][R2.64] ;  /* 0x0000002402158980 */ /* 0x001ee2000c101900 */
[----:B------:R-:W-:Y:S01]  /*2680*/  IMAD.MOV.U32 R8, RZ, RZ, 0x1 ;  /* 0x00000001ff087424 */ /* 0x000fe200078e00ff */
[----:B---3--:R-:W-:-:S13]  /*2690*/  ISETP.GE.AND P0, PT, R21, R12, PT ;  /* 0x0000000c1500720c */ /* 0x008fda0003f06270 */
[----:B------:R-:W-:Y:S01]  /*26a0*/  @!P0 PRMT R21, R9, 0x9910, RZ ;  /* 0x0000991009158816 */ /* 0x000fe200000000ff */
[----:B-1----:R-:W-:Y:S01]  /*26b0*/  @!P0 IMAD.MOV.U32 R6, RZ, RZ, R16 ;  /* 0x000000ffff068224 */ /* 0x002fe200078e0010 */
[----:B------:R-:W-:Y:S01]  /*26c0*/  @!P0 PRMT R29, R28, 0x9910, RZ ;  /* 0x000099101c1d8816 */ /* 0x000fe200000000ff */
[----:B------:R-:W-:Y:S02]  /*26d0*/  @!P0 IMAD.MOV.U32 R7, RZ, RZ, R17 ;  /* 0x000000ffff078224 */ /* 0x000fe400078e0011 */
[----:B------:R-:W-:-:S04]  /*26e0*/  @!P0 IMAD.WIDE R20, R21, 0x2, R6 ;  /* 0x0000000215148825 */ /* 0x000fc800078e0206 */
[----:B------:R-:W-:Y:S01]  /*26f0*/  @!P0 IMAD.MOV.U32 R6, RZ, RZ, R18 ;  /* 0x000000ffff068224 */ /* 0x000fe200078e0012 */
[----:B------:R0:W-:Y:S01]  /*2700*/  @!P0 ST.E.U16 desc[UR36][R20.64], R8 ;  /* 0x0000000814008985 */ /* 0x0001e2000c101524 */
[----:B------:R-:W-:Y:S02]  /*2710*/  @!P0 IMAD.MOV.U32 R7, RZ, RZ, R19 ;  /* 0x000000ffff078224 */ /* 0x000fe400078e0013 */
[----:B--2---:R-:W-:-:S05]  /*2720*/  @!P0 IMAD.WIDE R14, R29, 0x2, R6 ;  /* 0x000000021d0e8825 */ /* 0x004fca00078e0206 */
[----:B------:R0:W-:Y:S04]  /*2730*/  @!P0 ST.E.U16 desc[UR36][R14.64], R8 ;  /* 0x000000080e008985 */ /* 0x0001e8000c101524 */
[----:B------:R-:W2:Y:S01]  /*2740*/  @!P0 LD.E R27, desc[UR36][R2.64] ;  /* 0x00000024021b8980 */ /* 0x000ea2000c101900 */
[----:B------:R-:W-:Y:S01]  /*2750*/  @!P0 IMAD.MOV.U32 R6, RZ, RZ, R22 ;  /* 0x000000ffff068224 */ /* 0x000fe200078e0016 */
[----:B------:R-:W-:Y:S01]  /*2760*/  BSSY.RELIABLE B1, `(.L_x_39) ;  /* 0x000000d000017945 */ /* 0x000fe20003800100 */
[----:B------:R-:W-:Y:S02]  /*2770*/  @!P0 IMAD.MOV.U32 R7, RZ, RZ, R23 ;  /* 0x000000ffff078224 */ /* 0x000fe400078e0017 */
[----:B------:R-:W-:Y:S02]  /*2780*/  @!P0 VIADD R11, R11, 0x1 ;  /* 0x000000010b0b8836 */ /* 0x000fe40000000000 */
[----:B--2---:R-:W-:-:S05]  /*2790*/  @!P0 IMAD.WIDE R6, R27, 0x2, R6 ;  /* 0x000000021b068825 */ /* 0x004fca00078e0206 */
[----:B------:R0:W-:Y:S01]  /*27a0*/  @!P0 ST.E.U16 desc[UR36][R6.64], R8 ;  /* 0x0000000806008985 */ /* 0x0001e2000c101524 */
[----:B------:R-:W-:Y:S05]  /*27b0*/  @!P0 BRA `(.L_x_40) ;  /* 0x00000000001c8947 */ /* 0x000fea0003800000 */
[----:B0-----:R-:W-:Y:S01]  /*27c0*/  IMAD.MOV.U32 R7, RZ, RZ, -0x1 ;  /* 0xffffffffff077424 */ /* 0x001fe200078e00ff */
[----:B------:R-:W-:-:S04]  /*27d0*/  PRMT R6, R13, 0x9910, RZ ;  /* 0x000099100d067816 */ /* 0x000fc800000000ff */
[----:B------:R0:W-:Y:S01]  /*27e0*/  ST.E desc[UR36][R2.64], R7 ;  /* 0x0000000702007985 */ /* 0x0001e2000c101924 */
[----:B------:R-:W-:-:S13]  /*27f0*/  ISETP.NE.AND P0, PT, R6, 0x4, PT ;  /* 0x000000040600780c */ /* 0x000fda0003f05270 */
[----:B------:R-:W-:Y:S05]  /*2800*/  @!P0 BREAK.RELIABLE B1 ;  /* 0x0000000000018942 */ /* 0x000fea0003800100 */
[----:B0-----:R-:W-:Y:S05]  /*2810*/  @!P0 BRA `(.L_x_41) ;  /* 0x0000000000188947 */ /* 0x001fea0003800000 */
[----:B------:R-:W-:-:S07]  /*2820*/  VIADD R11, R13, 0xffffffff ;  /* 0xffffffff0d0b7836 */ /* 0x000fce0000000000 */
.L_x_40:
[----:B------:R-:W-:Y:S05]  /*2830*/  BSYNC.RELIABLE B1 ;  /* 0x0000000000017941 */ /* 0x000fea0003800100 */
.L_x_39:
[----:B------:R-:W1:Y:S02]  /*2840*/  LDC.64 R2, c[0x0][0x390] ;  /* 0x0000e400ff027b82 */ /* 0x000e640000000a00 */
[----:B-1----:R-:W2:Y:S02]  /*2850*/  LDG.E R2, desc[UR36][R2.64] ;  /* 0x0000002402027981 */ /* 0x002ea4000c1e1900 */
[----:B--2---:R-:W-:-:S13]  /*2860*/  ISETP.NE.AND P0, PT, R2, RZ, PT ;  /* 0x000000ff0200720c */ /* 0x004fda0003f05270 */
[----:B------:R-:W-:Y:S05]  /*2870*/  @!P0 BRA `(.L_x_42) ;  /* 0xfffffff000d48947 */ /* 0x000fea000383ffff */
.L_x_41:
[----:B------:R-:W-:Y:S05]  /*2880*/  BSYNC.RECONVERGENT B0 ;  /* 0x0000000000007941 */ /* 0x000fea0003800200 */
.L_x_28:
[----:B------:R-:W-:Y:S01]  /*2890*/  MOV R2, 0x8 ;  /* 0x0000000800027802 */ /* 0x000fe20000000f00 */
[----:B------:R-:W-:Y:S02]  /*28a0*/  IMAD.MOV.U32 R4, RZ, RZ, R22 ;  /* 0x000000ffff047224 */ /* 0x000fe400078e0016 */
[----:B------:R-:W-:Y:S01]  /*28b0*/  IMAD.MOV.U32 R5, RZ, RZ, R23 ;  /* 0x000000ffff057224 */ /* 0x000fe200078e0017 */
[----:B0-----:R0:W1:Y:S06]  /*28c0*/  LDC.64 R6, c[0x4][R2] ;  /* 0x0100000002067b82 */ /* 0x00106c0000000a00 */
[----:B------:R-:W-:-:S07]  /*28d0*/  LEPC R20, `(.L_x_43) ;  /* 0x000000001014794e */ /* 0x000fce0000000000 */
[----:B01----:R-:W-:Y:S05]  /*28e0*/  CALL.ABS.NOINC R6 ;  /* 0x0000000006007343 */ /* 0x003fea0003c00000 */
.L_x_43:
[----:B------:R0:W1:Y:S01]  /*28f0*/  LDC.64 R6, c[0x4][R2] ;  /* 0x0100000002067b82 */ /* 0x0000620000000a00 */
[----:B------:R-:W-:Y:S02]  /*2900*/  IMAD.MOV.U32 R4, RZ, RZ, R18 ;  /* 0x000000ffff047224 */ /* 0x000fe400078e0012 */
[----:B------:R-:W-:-:S07]  /*2910*/  IMAD.MOV.U32 R5, RZ, RZ, R19 ;  /* 0x000000ffff057224 */ /* 0x000fce00078e0013 */
[----:B------:R-:W-:-:S07]  /*2920*/  LEPC R20, `(.L_x_44) ;  /* 0x000000001014794e */ /* 0x000fce0000000000 */
[----:B01----:R-:W-:Y:S05]  /*2930*/  CALL.ABS.NOINC R6 ;  /* 0x0000000006007343 */ /* 0x003fea0003c00000 */
.L_x_44:
[----:B------:R-:W0:Y:S01]  /*2940*/  LDC.64 R2, c[0x4][R2] ;  /* 0x0100000002027b82 */ /* 0x000e220000000a00 */
[----:B------:R-:W-:Y:S02]  /*2950*/  IMAD.MOV.U32 R4, RZ, RZ, R16 ;  /* 0x000000ffff047224 */ /* 0x000fe400078e0010 */
[----:B------:R-:W-:-:S07]  /*2960*/  IMAD.MOV.U32 R5, RZ, RZ, R17 ;  /* 0x000000ffff057224 */ /* 0x000fce00078e0011 */
[----:B------:R-:W-:-:S07]  /*2970*/  LEPC R20, `(.L_x_45) ;  /* 0x000000001014794e */ /* 0x000fce0000000000 */
[----:B0-----:R-:W-:Y:S05]  /*2980*/  CALL.ABS.NOINC R2 ;  /* 0x0000000002007343 */ /* 0x001fea0003c00000 */
.L_x_45:
[----:B------:R-:W-:Y:S05]  /*2990*/  EXIT ;  /* 0x000000000000794d */ /* 0x000fea0003800000 */
.L_x_46:
[----:B------:R-:W-:-:S00]  /*29a0*/  BRA `(.L_x_46) ;  /* 0xfffffffc00fc7947 */ /* 0x000fc0000383ffff */
[----:B------:R-:W-:-:S00]  /*29b0*/  NOP ;  /* 0x0000000000007918 */ /* 0x000fc00000000000 */
        /* <DEDUP_REMOVED lines=12> */
.L_x_47:


//--------------------- .nv.shared.reserved.0     --------------------------
	.section	.nv.shared.reserved.0,"aw",@nobits
	.weak		__nv_reservedSMEM_offset_0_alias
	.size		__nv_reservedSMEM_offset_0_alias, 0, 64
	.other		__nv_reservedSMEM_offset_0_alias,@"STO_CUDA_RESERVED_SHARED STV_DEFAULT"
__nv_reservedSMEM_offset_0_alias:
	.zero		0
	.zero		64


//--------------------- .nv.constant0._Z14n_queen_in_gpusssPiS_ --------------------------
	.section	.nv.constant0._Z14n_queen_in_gpusssPiS_,"a",@progbits
	.sectionflags	@""
	.align	4
.nv.constant0._Z14n_queen_in_gpusssPiS_:
	.zero		920


//--------------------- SYMBOLS --------------------------

	.type		.nv.reservedSmem.offset0,@object
	.size		.nv.reservedSmem.offset0,0x4
	.type		malloc,@function
	.type		free,@function
